	.target	sm_90a

	.elftype	@"ET_EXEC"


//--------------------- .note.nv.tkinfo           --------------------------
	.section	.note.nv.tkinfo,"",@"SHT_NOTE"
	.sectionflags	@"SHF_NOTE_NV_TKINFO"
	.tkinfo
        /*0018*/ 	.word	0x00000002
        /*0030*/ 	.string	""
        /*0030*/ 	.string	"ptxas"
        /*0030*/ 	.string	"Cuda compilation tools, release 13.0, V13.0.88"
        /*0030*/ 	.string	"Build cuda_13.0.r13.0/compiler.36424714_0"
        /*0030*/ 	.string	"-v  -suppress-debug-info  -lineinfo  -arch sm_90a "



//--------------------- .note.nv.cuinfo           --------------------------
	.section	.note.nv.cuinfo,"",@"SHT_NOTE"
	.sectionflags	@"SHF_NOTE_NV_CUINFO"
        /*0018*/ 	.short	0x0002
        /*001a*/ 	.short	0x005a
        /*001c*/ 	.short	0x0082
	.zero		2


//--------------------- .nv.info                  --------------------------
	.section	.nv.info,"",@"SHT_CUDA_INFO"
	.align	4


	//----- nvinfo : EIATTR_REGCOUNT
	.align		4
        /*0000*/ 	.byte	0x04, 0x2f
        /*0002*/ 	.short	(.L_1 - .L_0)
	.align		4
.L_0:
        /*0004*/ 	.word	index@(matmul_kernel)
        /*0008*/ 	.word	0x00000050


	//----- nvinfo : EIATTR_FRAME_SIZE
	.align		4
.L_1:
        /*000c*/ 	.byte	0x04, 0x11
        /*000e*/ 	.short	(.L_3 - .L_2)
	.align		4
.L_2:
        /*0010*/ 	.word	index@(matmul_kernel)
        /*0014*/ 	.word	0x00000000


	//----- nvinfo : EIATTR_MIN_STACK_SIZE
	.align		4
.L_3:
        /*0018*/ 	.byte	0x04, 0x12
        /*001a*/ 	.short	(.L_5 - .L_4)
	.align		4
.L_4:
        /*001c*/ 	.word	index@(matmul_kernel)
        /*0020*/ 	.word	0x00000000
.L_5:


//--------------------- .nv.compat                --------------------------
	.section	.nv.compat,"",@"SHT_CUDA_COMPAT_INFO"
	.align	4
        /*0000*/ 	.byte	0x02, 0x09, 0x01, 0x00, 0x02, 0x02, 0x04, 0x00, 0x02, 0x05, 0x05, 0x00, 0x03, 0x07, 0x01, 0x01
        /*0010*/ 	.byte	0x02, 0x03, 0x00, 0x00, 0x02, 0x06, 0x01, 0x00, 0x04, 0x0b, 0x08, 0x00, 0x00, 0x00, 0x00, 0x00
        /*0020*/ 	.byte	0x00, 0x00, 0x00, 0x00


//--------------------- .nv.info.matmul_kernel    --------------------------
	.section	.nv.info.matmul_kernel,"",@"SHT_CUDA_INFO"
	.sectionflags	@""
	.align	4


	//----- nvinfo : EIATTR_CUDA_API_VERSION
	.align		4
        /*0000*/ 	.byte	0x04, 0x37
        /*0002*/ 	.short	(.L_7 - .L_6)
.L_6:
        /*0004*/ 	.word	0x00000082


	//----- nvinfo : EIATTR_KPARAM_INFO
	.align		4
.L_7:
        /*0008*/ 	.byte	0x04, 0x17
        /*000a*/ 	.short	(.L_9 - .L_8)
.L_8:
        /*000c*/ 	.word	0x00000000
        /*0010*/ 	.short	0x000d
        /*0012*/ 	.short	0x0048
        /*0014*/ 	.byte	0x00, 0xf4, 0x21, 0x00


	//----- nvinfo : EIATTR_KPARAM_INFO
	.align		4
.L_9:
        /*0018*/ 	.byte	0x04, 0x17
        /*001a*/ 	.short	(.L_11 - .L_10)
.L_10:
        /*001c*/ 	.word	0x00000000
        /*0020*/ 	.short	0x000c
        /*0022*/ 	.short	0x0040
        /*0024*/ 	.byte	0x00, 0xf4, 0x21, 0x00


	//----- nvinfo : EIATTR_KPARAM_INFO
	.align		4
.L_11:
        /*0028*/ 	.byte	0x04, 0x17
        /*002a*/ 	.short	(.L_13 - .L_12)
.L_12:
        /*002c*/ 	.word	0x00000000
        /*0030*/ 	.short	0x000b
        /*0032*/ 	.short	0x0038
        /*0034*/ 	.byte	0x00, 0xf0, 0x11, 0x00


	//----- nvinfo : EIATTR_KPARAM_INFO
	.align		4
.L_13:
        /*0038*/ 	.byte	0x04, 0x17
        /*003a*/ 	.short	(.L_15 - .L_14)
.L_14:
        /*003c*/ 	.word	0x00000000
        /*0040*/ 	.short	0x000a
        /*0042*/ 	.short	0x0034
        /*0044*/ 	.byte	0x00, 0xf0, 0x11, 0x00


	//----- nvinfo : EIATTR_KPARAM_INFO
	.align		4
.L_15:
        /*0048*/ 	.byte	0x04, 0x17
        /*004a*/ 	.short	(.L_17 - .L_16)
.L_16:
        /*004c*/ 	.word	0x00000000
        /*0050*/ 	.short	0x0009
        /*0052*/ 	.short	0x0030
        /*0054*/ 	.byte	0x00, 0xf0, 0x11, 0x00


	//----- nvinfo : EIATTR_KPARAM_INFO
	.align		4
.L_17:
        /*0058*/ 	.byte	0x04, 0x17
        /*005a*/ 	.short	(.L_19 - .L_18)
.L_18:
        /*005c*/ 	.word	0x00000000
        /*0060*/ 	.short	0x0008
        /*0062*/ 	.short	0x002c
        /*0064*/ 	.byte	0x00, 0xf0, 0x11, 0x00


	//----- nvinfo : EIATTR_KPARAM_INFO
	.align		4
.L_19:
        /*0068*/ 	.byte	0x04, 0x17
        /*006a*/ 	.short	(.L_21 - .L_20)
.L_20:
        /*006c*/ 	.word	0x00000000
        /*0070*/ 	.short	0x0007
        /*0072*/ 	.short	0x0028
        /*0074*/ 	.byte	0x00, 0xf0, 0x11, 0x00


	//----- nvinfo : EIATTR_KPARAM_INFO
	.align		4
.L_21:
        /*0078*/ 	.byte	0x04, 0x17
        /*007a*/ 	.short	(.L_23 - .L_22)
.L_22:
        /*007c*/ 	.word	0x00000000
        /*0080*/ 	.short	0x0006
        /*0082*/ 	.short	0x0024
        /*0084*/ 	.byte	0x00, 0xf0, 0x11, 0x00


	//----- nvinfo : EIATTR_KPARAM_INFO
	.align		4
.L_23:
        /*0088*/ 	.byte	0x04, 0x17
        /*008a*/ 	.short	(.L_25 - .L_24)
.L_24:
        /*008c*/ 	.word	0x00000000
        /*0090*/ 	.short	0x0005
        /*0092*/ 	.short	0x0020
        /*0094*/ 	.byte	0x00, 0xf0, 0x11, 0x00


	//----- nvinfo : EIATTR_KPARAM_INFO
	.align		4
.L_25:
        /*0098*/ 	.byte	0x04, 0x17
        /*009a*/ 	.short	(.L_27 - .L_26)
.L_26:
        /*009c*/ 	.word	0x00000000
        /*00a0*/ 	.short	0x0004
        /*00a2*/ 	.short	0x001c
        /*00a4*/ 	.byte	0x00, 0xf0, 0x11, 0x00


	//----- nvinfo : EIATTR_KPARAM_INFO
	.align		4
.L_27:
        /*00a8*/ 	.byte	0x04, 0x17
        /*00aa*/ 	.short	(.L_29 - .L_28)
.L_28:
        /*00ac*/ 	.word	0x00000000
        /*00b0*/ 	.short	0x0003
        /*00b2*/ 	.short	0x0018
        /*00b4*/ 	.byte	0x00, 0xf0, 0x11, 0x00


	//----- nvinfo : EIATTR_KPARAM_INFO
	.align		4
.L_29:
        /*00b8*/ 	.byte	0x04, 0x17
        /*00ba*/ 	.short	(.L_31 - .L_30)
.L_30:
        /*00bc*/ 	.word	0x00000000
        /*00c0*/ 	.short	0x0002
        /*00c2*/ 	.short	0x0010
        /*00c4*/ 	.byte	0x00, 0xf4, 0x21, 0x00


	//----- nvinfo : EIATTR_KPARAM_INFO
	.align		4
.L_31:
        /*00c8*/ 	.byte	0x04, 0x17
        /*00ca*/ 	.short	(.L_33 - .L_32)
.L_32:
        /*00cc*/ 	.word	0x00000000
        /*00d0*/ 	.short	0x0001
        /*00d2*/ 	.short	0x0008
        /*00d4*/ 	.byte	0x00, 0xf4, 0x21, 0x00


	//----- nvinfo : EIATTR_KPARAM_INFO
	.align		4
.L_33:
        /*00d8*/ 	.byte	0x04, 0x17
        /*00da*/ 	.short	(.L_35 - .L_34)
.L_34:
        /*00dc*/ 	.word	0x00000000
        /*00e0*/ 	.short	0x0000
        /*00e2*/ 	.short	0x0000
        /*00e4*/ 	.byte	0x00, 0xf4, 0x21, 0x00


	//----- nvinfo : EIATTR_SPARSE_MMA_MASK
	.align		4
.L_35:
        /*00e8*/ 	.byte	0x03, 0x50
        /*00ea*/ 	.short	0x0000


	//----- nvinfo : EIATTR_MAXREG_COUNT
	.align		4
        /*00ec*/ 	.byte	0x03, 0x1b
        /*00ee*/ 	.short	0x00ff


	//----- nvinfo : EIATTR_NUM_BARRIERS
	.align		4
        /*00f0*/ 	.byte	0x02, 0x4c
        /*00f2*/ 	.byte	0x01
	.zero		1


	//----- nvinfo : EIATTR_MERCURY_ISA_VERSION
	.align		4
        /*00f4*/ 	.byte	0x03, 0x5f
        /*00f6*/ 	.short	0x0101


	//----- nvinfo : EIATTR_EXIT_INSTR_OFFSETS
	.align		4
        /*00f8*/ 	.byte	0x04, 0x1c
        /*00fa*/ 	.short	(.L_37 - .L_36)


	//   ....[0]....
.L_36:
        /*00fc*/ 	.word	0x00002520


	//   ....[1]....
        /*0100*/ 	.word	0x00002550


	//----- nvinfo : EIATTR_REQNTID
	.align		4
.L_37:
        /*0104*/ 	.byte	0x04, 0x10
        /*0106*/ 	.short	(.L_39 - .L_38)
.L_38:
        /*0108*/ 	.word	0x00000100
        /*010c*/ 	.word	0x00000001
        /*0110*/ 	.word	0x00000001


	//----- nvinfo : EIATTR_CBANK_PARAM_SIZE
	.align		4
.L_39:
        /*0114*/ 	.byte	0x03, 0x19
        /*0116*/ 	.short	0x0050


	//----- nvinfo : EIATTR_PARAM_CBANK
	.align		4
        /*0118*/ 	.byte	0x04, 0x0a
        /*011a*/ 	.short	(.L_41 - .L_40)
	.align		4
.L_40:
        /*011c*/ 	.word	index@(.nv.constant0.matmul_kernel)
        /*0120*/ 	.short	0x0210
        /*0122*/ 	.short	0x0050


	//----- nvinfo : EIATTR_SW_WAR
	.align		4
.L_41:
        /*0124*/ 	.byte	0x04, 0x36
        /*0126*/ 	.short	(.L_43 - .L_42)
.L_42:
        /*0128*/ 	.word	0x00000008
.L_43:


//--------------------- .nv.callgraph             --------------------------
	.section	.nv.callgraph,"",@"SHT_CUDA_CALLGRAPH"
	.align	4
	.sectionentsize	8
	.align		4
        /*0000*/ 	.word	0x00000000
	.align		4
        /*0004*/ 	.word	0xffffffff
	.align		4
        /*0008*/ 	.word	0x00000000
	.align		4
        /*000c*/ 	.word	0xfffffffe
	.align		4
        /*0010*/ 	.word	0x00000000
	.align		4
        /*0014*/ 	.word	0xfffffffd
	.align		4
        /*0018*/ 	.word	0x00000000
	.align		4
        /*001c*/ 	.word	0xfffffffc


//--------------------- .text.matmul_kernel       --------------------------
	.section	.text.matmul_kernel,"ax",@progbits
	.align	128
        .global         matmul_kernel
        .type           matmul_kernel,@function
        .size           matmul_kernel,(.L_x_3 - matmul_kernel)
        .other          matmul_kernel,@"STO_CUDA_ENTRY STV_DEFAULT"
matmul_kernel:
.text.matmul_kernel:
[----:B------:R-:W-:Y:S08]  /*0000*/  LDC R1, c[0x0][0x28] ;  /* 0x00000a00ff017b82 */ /* 0x000ff00000000800 */
[----:B------:R-:W0:Y:S01]  /*0010*/  LDC.64 R8, c[0x0][0x228] ;  /* 0x00008a00ff087b82 */ /* 0x000e220000000a00 */
[----:B------:R-:W1:Y:S01]  /*0020*/  S2R R5, SR_CTAID.X ;  /* 0x0000000000057919 */ /* 0x000e620000002500 */
[----:B------:R-:W-:Y:S01]  /*0030*/  ULDC UR4, c[0x0][0x230] ;  /* 0x00008c0000047ab9 */ /* 0x000fe20000000800 */
[----:B------:R-:W-:Y:S01]  /*0040*/  UMOV UR12, 0x400 ;  /* 0x00000400000c7882 */ /* 0x000fe20000000000 */
[----:B------:R-:W-:Y:S01]  /*0050*/  UIADD3 UR4, UR4, 0x1f, URZ ;  /* 0x0000001f04047890 */ /* 0x000fe2000fffe03f */
[----:B------:R-:W-:Y:S01]  /*0060*/  CS2R R24, SRZ ;  /* 0x0000000000187805 */ /* 0x000fe2000001ff00 */
[----:B------:R-:W-:Y:S01]  /*0070*/  ULDC.64 UR16, c[0x0][0x208] ;  /* 0x0000820000107ab9 */ /* 0x000fe20000000a00 */
[----:B------:R-:W-:Y:S01]  /*0080*/  CS2R R26, SRZ ;  /* 0x00000000001a7805 */ /* 0x000fe2000001ff00 */
[----:B------:R-:W2:Y:S01]  /*0090*/  S2UR UR5, SR_CgaCtaId ;  /* 0x00000000000579c3 */ /* 0x000ea20000008800 */
[----:B------:R-:W-:Y:S01]  /*00a0*/  UISETP.GE.AND UP0, UPT, UR4, 0x20, UPT ;  /* 0x000000200400788c */ /* 0x000fe2000bf06270 */
[----:B------:R-:W-:-:S02]  /*00b0*/  CS2R R28, SRZ ;  /* 0x00000000001c7805 */ /* 0x000fc4000001ff00 */
[----:B------:R-:W-:Y:S01]  /*00c0*/  CS2R R30, SRZ ;  /* 0x00000000001e7805 */ /* 0x000fe2000001ff00 */
[----:B0-----:R-:W-:-:S05]  /*00d0*/  VIADD R0, R9, 0xf ;  /* 0x0000000f09007836 */ /* 0x001fca0000000000 */
[----:B------:R-:W-:Y:S01]  /*00e0*/  SHF.R.S32.HI R3, RZ, 0x1f, R0 ;  /* 0x0000001fff037819 */ /* 0x000fe20000011400 */
[----:B--2---:R-:W-:-:S03]  /*00f0*/  ULEA UR12, UR5, UR12, 0x18 ;  /* 0x0000000c050c7291 */ /* 0x004fc6000f8ec03f */
[----:B------:R-:W-:Y:S02]  /*0100*/  LEA.HI R3, R3, R0, RZ, 0x4 ;  /* 0x0000000003037211 */ /* 0x000fe400078f20ff */
[----:B-1----:R-:W-:Y:S02]  /*0110*/  IABS R10, R5 ;  /* 0x00000005000a7213 */ /* 0x002fe40000000000 */
[----:B------:R-:W-:-:S05]  /*0120*/  SHF.R.S32.HI R3, RZ, 0x4, R3 ;  /* 0x00000004ff037819 */ /* 0x000fca0000011403 */
[----:B------:R-:W-:-:S05]  /*0130*/  IMAD.SHL.U32 R4, R3, 0x8, RZ ;  /* 0x0000000803047824 */ /* 0x000fca00078e00ff */
[-C--:B------:R-:W-:Y:S02]  /*0140*/  IABS R7, R4.reuse ;  /* 0x0000000400077213 */ /* 0x080fe40000000000 */
[----:B------:R-:W-:Y:S02]  /*0150*/  IABS R12, R4 ;  /* 0x00000004000c7213 */ /* 0x000fe40000000000 */
[----:B------:R-:W0:Y:S08]  /*0160*/  I2F.RP R0, R7 ;  /* 0x0000000700007306 */ /* 0x000e300000209400 */
[----:B0-----:R-:W0:Y:S02]  /*0170*/  MUFU.RCP R0, R0 ;  /* 0x0000000000007308 */ /* 0x001e240000001000 */
[----:B0-----:R-:W-:-:S02]  /*0180*/  VIADD R2, R0, 0xffffffe ;  /* 0x0ffffffe00027836 */ /* 0x001fc40000000000 */
[----:B------:R-:W-:-:S04]  /*0190*/  IMAD.MOV R0, RZ, RZ, -R12 ;  /* 0x000000ffff007224 */ /* 0x000fc800078e0a0c */
[----:B------:R0:W1:Y:S02]  /*01a0*/  F2I.FTZ.U32.TRUNC.NTZ R3, R2 ;  /* 0x0000000200037305 */ /* 0x000064000021f000 */
[----:B0-----:R-:W-:Y:S02]  /*01b0*/  IMAD.MOV.U32 R2, RZ, RZ, RZ ;  /* 0x000000ffff027224 */ /* 0x001fe400078e00ff */
[----:B-1----:R-:W-:-:S04]  /*01c0*/  IMAD.MOV R6, RZ, RZ, -R3 ;  /* 0x000000ffff067224 */ /* 0x002fc800078e0a03 */
[----:B------:R-:W-:Y:S02]  /*01d0*/  IMAD R11, R6, R7, RZ ;  /* 0x00000007060b7224 */ /* 0x000fe400078e02ff */
[----:B------:R-:W-:Y:S02]  /*01e0*/  IMAD.MOV.U32 R6, RZ, RZ, R10 ;  /* 0x000000ffff067224 */ /* 0x000fe400078e000a */
[----:B------:R-:W-:-:S06]  /*01f0*/  IMAD.HI.U32 R3, R3, R11, R2 ;  /* 0x0000000b03037227 */ /* 0x000fcc00078e0002 */
[----:B------:R-:W-:-:S04]  /*0200*/  IMAD.HI.U32 R3, R3, R6, RZ ;  /* 0x0000000603037227 */ /* 0x000fc800078e00ff */
[----:B------:R-:W-:-:S05]  /*0210*/  IMAD R0, R3, R0, R6 ;  /* 0x0000000003007224 */ /* 0x000fca00078e0206 */
[----:B------:R-:W-:-:S13]  /*0220*/  ISETP.GT.U32.AND P1, PT, R7, R0, PT ;  /* 0x000000000700720c */ /* 0x000fda0003f24070 */
[----:B------:R-:W-:Y:S02]  /*0230*/  @!P1 IMAD.IADD R0, R0, 0x1, -R7 ;  /* 0x0000000100009824 */ /* 0x000fe400078e0a07 */
[----:B------:R-:W-:Y:S01]  /*0240*/  @!P1 VIADD R3, R3, 0x1 ;  /* 0x0000000103039836 */ /* 0x000fe20000000000 */
[----:B------:R-:W-:Y:S02]  /*0250*/  ISETP.NE.AND P1, PT, R4, RZ, PT ;  /* 0x000000ff0400720c */ /* 0x000fe40003f25270 */
[----:B------:R-:W-:Y:S02]  /*0260*/  ISETP.GE.U32.AND P0, PT, R0, R7, PT ;  /* 0x000000070000720c */ /* 0x000fe40003f06070 */
[----:B------:R-:W-:-:S04]  /*0270*/  LOP3.LUT R0, R5, R4, RZ, 0x3c, !PT ;  /* 0x0000000405007212 */ /* 0x000fc800078e3cff */
[----:B------:R-:W-:Y:S01]  /*0280*/  ISETP.GE.AND P2, PT, R0, RZ, PT ;  /* 0x000000ff0000720c */ /* 0x000fe20003f46270 */
[----:B------:R-:W-:-:S06]  /*0290*/  VIADD R0, R8, 0xff ;  /* 0x000000ff08007836 */ /* 0x000fcc0000000000 */
[----:B------:R-:W-:-:S04]  /*02a0*/  @P0 VIADD R3, R3, 0x1 ;  /* 0x0000000103030836 */ /* 0x000fc80000000000 */
[----:B------:R-:W-:Y:S01]  /*02b0*/  IMAD.MOV.U32 R2, RZ, RZ, R3 ;  /* 0x000000ffff027224 */ /* 0x000fe200078e0003 */
[----:B------:R-:W-:-:S03]  /*02c0*/  SHF.R.S32.HI R3, RZ, 0x1f, R0 ;  /* 0x0000001fff037819 */ /* 0x000fc60000011400 */
[----:B------:R-:W-:Y:S01]  /*02d0*/  @!P2 IMAD.MOV R2, RZ, RZ, -R2 ;  /* 0x000000ffff02a224 */ /* 0x000fe200078e0a02 */
[----:B------:R-:W-:Y:S02]  /*02e0*/  @!P1 LOP3.LUT R2, RZ, R4, RZ, 0x33, !PT ;  /* 0x00000004ff029212 */ /* 0x000fe400078e33ff */
[----:B------:R-:W-:-:S03]  /*02f0*/  LEA.HI R3, R3, R0, RZ, 0x8 ;  /* 0x0000000003037211 */ /* 0x000fc600078f40ff */
[----:B------:R-:W-:Y:S02]  /*0300*/  IMAD.SHL.U32 R10, R2, 0x8, RZ ;  /* 0x00000008020a7824 */ /* 0x000fe400078e00ff */
[----:B------:R-:W-:-:S03]  /*0310*/  IMAD.MOV R2, RZ, RZ, -R2 ;  /* 0x000000ffff027224 */ /* 0x000fc600078e0a02 */
[----:B------:R-:W-:Y:S01]  /*0320*/  LEA.HI.SX32 R3, R3, -R10, 0x18 ;  /* 0x8000000a03037211 */ /* 0x000fe200078fc2ff */
[----:B------:R-:W-:-:S03]  /*0330*/  IMAD R4, R4, R2, R5 ;  /* 0x0000000204047224 */ /* 0x000fc600078e0205 */
[----:B------:R-:W-:Y:S02]  /*0340*/  VIMNMX R13, R3, 0x8, PT ;  /* 0x00000008030d7848 */ /* 0x000fe40003fe0100 */
[----:B------:R-:W-:Y:S02]  /*0350*/  IABS R11, R4 ;  /* 0x00000004000b7213 */ /* 0x000fe40000000000 */
[----:B------:R-:W-:-:S04]  /*0360*/  IABS R7, R13 ;  /* 0x0000000d00077213 */ /* 0x000fc80000000000 */
[----:B------:R-:W0:Y:S08]  /*0370*/  I2F.RP R0, R7 ;  /* 0x0000000700007306 */ /* 0x000e300000209400 */
[----:B0-----:R-:W0:Y:S02]  /*0380*/  MUFU.RCP R0, R0 ;  /* 0x0000000000007308 */ /* 0x001e240000001000 */
[----:B0-----:R-:W-:-:S06]  /*0390*/  VIADD R3, R0, 0xffffffe ;  /* 0x0ffffffe00037836 */ /* 0x001fcc0000000000 */
[----:B------:R-:W0:Y:S02]  /*03a0*/  F2I.FTZ.U32.TRUNC.NTZ R3, R3 ;  /* 0x0000000300037305 */ /* 0x000e24000021f000 */
[----:B0-----:R-:W-:-:S04]  /*03b0*/  IMAD.MOV R6, RZ, RZ, -R3 ;  /* 0x000000ffff067224 */ /* 0x001fc800078e0a03 */
[----:B------:R-:W-:Y:S01]  /*03c0*/  IMAD.MOV.U32 R2, RZ, RZ, R6 ;  /* 0x000000ffff027224 */ /* 0x000fe200078e0006 */
[----:B------:R-:W-:-:S03]  /*03d0*/  IABS R6, R13 ;  /* 0x0000000d00067213 */ /* 0x000fc60000000000 */
[----:B------:R-:W-:Y:S02]  /*03e0*/  IMAD R5, R2, R7, RZ ;  /* 0x0000000702057224 */ /* 0x000fe400078e02ff */
[----:B------:R-:W-:Y:S02]  /*03f0*/  IMAD.MOV.U32 R2, RZ, RZ, RZ ;  /* 0x000000ffff027224 */ /* 0x000fe400078e00ff */
[----:B------:R-:W-:Y:S02]  /*0400*/  IMAD.MOV R0, RZ, RZ, -R6 ;  /* 0x000000ffff007224 */ /* 0x000fe400078e0a06 */
[----:B------:R-:W-:Y:S01]  /*0410*/  IMAD.HI.U32 R2, R3, R5, R2 ;  /* 0x0000000503027227 */ /* 0x000fe200078e0002 */
[----:B------:R-:W0:Y:S05]  /*0420*/  S2R R6, SR_TID.X ;  /* 0x0000000000067919 */ /* 0x000e2a0000002100 */
[----:B------:R-:W-:-:S04]  /*0430*/  IMAD.HI.U32 R2, R2, R11, RZ ;  /* 0x0000000b02027227 */ /* 0x000fc800078e00ff */
[----:B------:R-:W-:-:S05]  /*0440*/  IMAD R0, R2, R0, R11 ;  /* 0x0000000002007224 */ /* 0x000fca00078e020b */
[----:B------:R-:W-:-:S13]  /*0450*/  ISETP.GT.U32.AND P1, PT, R7, R0, PT ;  /* 0x000000000700720c */ /* 0x000fda0003f24070 */
[----:B------:R-:W-:Y:S02]  /*0460*/  @!P1 IMAD.IADD R0, R0, 0x1, -R7 ;  /* 0x0000000100009824 */ /* 0x000fe400078e0a07 */
[----:B------:R-:W-:Y:S01]  /*0470*/  @!P1 VIADD R2, R2, 0x1 ;  /* 0x0000000102029836 */ /* 0x000fe20000000000 */
[----:B------:R-:W-:Y:S02]  /*0480*/  ISETP.NE.AND P1, PT, R13, RZ, PT ;  /* 0x000000ff0d00720c */ /* 0x000fe40003f25270 */
[----:B------:R-:W-:Y:S02]  /*0490*/  ISETP.GE.U32.AND P0, PT, R0, R7, PT ;  /* 0x000000070000720c */ /* 0x000fe40003f06070 */
[----:B------:R-:W-:Y:S02]  /*04a0*/  LOP3.LUT R0, R4, R13, RZ, 0x3c, !PT ;  /* 0x0000000d04007212 */ /* 0x000fe400078e3cff */
[----:B0-----:R-:W-:Y:S02]  /*04b0*/  LOP3.LUT R7, R6, 0xff, RZ, 0xc0, !PT ;  /* 0x000000ff06077812 */ /* 0x001fe400078ec0ff */
[----:B------:R-:W-:-:S07]  /*04c0*/  ISETP.GE.AND P2, PT, R0, RZ, PT ;  /* 0x000000ff0000720c */ /* 0x000fce0003f46270 */
[----:B------:R-:W-:Y:S01]  /*04d0*/  @P0 VIADD R2, R2, 0x1 ;  /* 0x0000000102020836 */ /* 0x000fe20000000000 */
[----:B------:R-:W-:-:S05]  /*04e0*/  PLOP3.LUT P0, PT, PT, PT, UP0, 0x80, 0x0 ;  /* 0x000000000000781c */ /* 0x000fca0003f0f008 */
[----:B------:R-:W-:Y:S01]  /*04f0*/  @!P2 IMAD.MOV R2, RZ, RZ, -R2 ;  /* 0x000000ffff02a224 */ /* 0x000fe200078e0a02 */
[----:B------:R-:W-:-:S05]  /*0500*/  @!P1 LOP3.LUT R2, RZ, R13, RZ, 0x33, !PT ;  /* 0x0000000dff029212 */ /* 0x000fca00078e33ff */
[----:B------:R-:W-:Y:S02]  /*0510*/  IMAD.MOV R0, RZ, RZ, -R2 ;  /* 0x000000ffff007224 */ /* 0x000fe400078e0a02 */
[----:B------:R-:W-:Y:S02]  /*0520*/  IMAD.SHL.U32 R5, R2, 0x10, RZ ;  /* 0x0000001002057824 */ /* 0x000fe400078e00ff */
[----:B------:R-:W-:-:S04]  /*0530*/  IMAD R0, R13, R0, R4 ;  /* 0x000000000d007224 */ /* 0x000fc800078e0204 */
[----:B------:R-:W-:Y:S01]  /*0540*/  IMAD.IADD R0, R10, 0x1, R0 ;  /* 0x000000010a007824 */ /* 0x000fe200078e0200 */
[----:B------:R-:W-:-:S03]  /*0550*/  LOP3.LUT R10, R6, 0xe0, RZ, 0xc0, !PT ;  /* 0x000000e0060a7812 */ /* 0x000fc600078ec0ff */
[----:B------:R-:W-:Y:S01]  /*0560*/  IMAD R4, R0, 0x100, R7 ;  /* 0x0000010000047824 */ /* 0x000fe200078e0207 */
[----:B------:R-:W-:Y:S06]  /*0570*/  @!P0 BRA `(.L_x_0) ;  /* 0x0000001400f08947 */ /* 0x000fec0003800000 */
[----:B------:R-:W-:Y:S01]  /*0580*/  IABS R17, R8 ;  /* 0x0000000800117213 */ /* 0x000fe20000000000 */
[----:B------:R-:W-:Y:S01]  /*0590*/  IMAD.SHL.U32 R7, R7, 0x2, RZ ;  /* 0x0000000207077824 */ /* 0x000fe200078e00ff */
[----:B------:R-:W-:Y:S01]  /*05a0*/  IABS R13, R9 ;  /* 0x00000009000d7213 */ /* 0x000fe20000000000 */
[----:B------:R-:W-:Y:S01]  /*05b0*/  ULDC UR14, c[0x0][0x234] ;  /* 0x00008d00000e7ab9 */ /* 0x000fe20000000800 */
[----:B------:R-:W0:Y:S01]  /*05c0*/  I2F.RP R11, R17 ;  /* 0x00000011000b7306 */ /* 0x000e220000209400 */
[----:B------:R-:W-:Y:S01]  /*05d0*/  IABS R14, R4 ;  /* 0x00000004000e7213 */ /* 0x000fe20000000000 */
[----:B------:R-:W-:Y:S01]  /*05e0*/  UIADD3 UR8, UR12, 0x4000, URZ ;  /* 0x000040000c087890 */ /* 0x000fe2000fffe03f */
[----:B------:R-:W-:Y:S01]  /*05f0*/  LEA.HI R16, R10, R5, RZ, 0x1b ;  /* 0x000000050a107211 */ /* 0x000fe200078fd8ff */
[----:B------:R-:W-:Y:S01]  /*0600*/  USHF.R.S32.HI UR5, URZ, 0x1f, UR4 ;  /* 0x0000001f3f057899 */ /* 0x000fe20008011404 */
[----:B------:R-:W-:Y:S01]  /*0610*/  ISETP.GE.AND P3, PT, R4, RZ, PT ;  /* 0x000000ff0400720c */ /* 0x000fe20003f66270 */
[----:B------:R-:W-:Y:S01]  /*0620*/  ULDC UR9, c[0x0][0x23c] ;  /* 0x00008f0000097ab9 */ /* 0x000fe20000000800 */
[----:B------:R-:W-:Y:S01]  /*0630*/  ISETP.GE.AND P1, PT, R16, RZ, PT ;  /* 0x000000ff1000720c */ /* 0x000fe20003f26270 */
[----:B------:R-:W1:Y:S01]  /*0640*/  I2F.RP R0, R13 ;  /* 0x0000000d00007306 */ /* 0x000e620000209400 */
[----:B------:R-:W-:Y:S01]  /*0650*/  LOP3.LUT R65, R6, 0x1f, RZ, 0xc0, !PT ;  /* 0x0000001f06417812 */ /* 0x000fe200078ec0ff */
[----:B------:R-:W-:Y:S01]  /*0660*/  USHF.R.U32.HI UR8, URZ, 0x4, UR8 ;  /* 0x000000043f087899 */ /* 0x000fe20008011608 */
[----:B------:R-:W-:Y:S01]  /*0670*/  CS2R R32, SRZ ;  /* 0x0000000000207805 */ /* 0x000fe2000001ff00 */
[----:B------:R-:W-:Y:S01]  /*0680*/  ULDC.64 UR10, c[0x0][0x210] ;  /* 0x00008400000a7ab9 */ /* 0x000fe20000000a00 */
[----:B------:R-:W-:Y:S01]  /*0690*/  ULEA.HI UR5, UR5, UR4, URZ, 0x5 ;  /* 0x0000000405057291 */ /* 0x000fe2000f8f283f */
[----:B------:R-:W-:Y:S01]  /*06a0*/  CS2R R34, SRZ ;  /* 0x0000000000227805 */ /* 0x000fe2000001ff00 */
[----:B------:R-:W-:Y:S01]  /*06b0*/  ULDC.64 UR18, c[0x0][0x218] ;  /* 0x0000860000127ab9 */ /* 0x000fe20000000a00 */
[----:B0-----:R-:W0:Y:S01]  /*06c0*/  MUFU.RCP R11, R11 ;  /* 0x0000000b000b7308 */ /* 0x001e220000001000 */
[----:B------:R-:W-:Y:S01]  /*06d0*/  USGXT.U32 UR4, UR8, 0xe ;  /* 0x0000000e0804789a */ /* 0x000fe20008000000 */
[----:B------:R-:W-:Y:S01]  /*06e0*/  CS2R R36, SRZ ;  /* 0x0000000000247805 */ /* 0x000fe2000001ff00 */
[----:B------:R-:W-:Y:S01]  /*06f0*/  ULDC UR50, c[0x0][0x230] ;  /* 0x00008c0000327ab9 */ /* 0x000fe20000000800 */
[----:B------:R-:W-:Y:S01]  /*0700*/  ULDC UR49, c[0x0][0x240] ;  /* 0x0000900000317ab9 */ /* 0x000fe20000000800 */
[----:B------:R-:W-:Y:S01]  /*0710*/  ULDC UR13, c[0x0][0x238] ;  /* 0x00008e00000d7ab9 */ /* 0x000fe20000000800 */
[----:B------:R-:W-:-:S02]  /*0720*/  CS2R R38, SRZ ;  /* 0x0000000000267805 */ /* 0x000fc4000001ff00 */
[----:B------:R-:W-:Y:S01]  /*0730*/  CS2R R24, SRZ ;  /* 0x0000000000187805 */ /* 0x000fe2000001ff00 */
[----:B-1----:R-:W1:Y:S01]  /*0740*/  MUFU.RCP R0, R0 ;  /* 0x0000000000007308 */ /* 0x002e620000001000 */
[----:B------:R-:W-:Y:S02]  /*0750*/  CS2R R26, SRZ ;  /* 0x00000000001a7805 */ /* 0x000fe4000001ff00 */
[----:B------:R-:W-:Y:S02]  /*0760*/  CS2R R28, SRZ ;  /* 0x00000000001c7805 */ /* 0x000fe4000001ff00 */
[----:B------:R-:W-:Y:S01]  /*0770*/  CS2R R30, SRZ ;  /* 0x00000000001e7805 */ /* 0x000fe2000001ff00 */
[----:B------:R-:W-:Y:S01]  /*0780*/  IMAD.U32 R68, RZ, RZ, UR50 ;  /* 0x00000032ff447e24 */ /* 0x000fe2000f8e00ff */
[----:B------:R-:W-:Y:S01]  /*0790*/  UMOV UR6, 0xfffffffe ;  /* 0xfffffffe00067882 */ /* 0x000fe20000000000 */
[----:B------:R-:W-:Y:S01]  /*07a0*/  UMOV UR7, 0x7fffffdf ;  /* 0x7fffffdf00077882 */ /* 0x000fe20000000000 */
[----:B------:R-:W-:Y:S01]  /*07b0*/  USHF.L.U32 UR47, UR13, 0x5, URZ ;  /* 0x000000050d2f7899 */ /* 0x000fe2000800063f */
[----:B0-----:R-:W-:Y:S01]  /*07c0*/  VIADD R12, R11, 0xffffffe ;  /* 0x0ffffffe0b0c7836 */ /* 0x001fe20000000000 */
[----:B------:R-:W-:-:S02]  /*07d0*/  UIMAD UR46, UR13, 0x1f, URZ ;  /* 0x0000001f0d2e78a4 */ /* 0x000fc4000f8e023f */
[----:B------:R-:W-:Y:S01]  /*07e0*/  UIMAD UR45, UR13, 0x1e, URZ ;  /* 0x0000001e0d2d78a4 */ /* 0x000fe2000f8e023f */
[----:B------:R-:W0:Y:S01]  /*07f0*/  F2I.FTZ.U32.TRUNC.NTZ R3, R12 ;  /* 0x0000000c00037305 */ /* 0x000e22000021f000 */
[----:B------:R-:W-:Y:S02]  /*0800*/  UIMAD UR44, UR13, 0x1d, URZ ;  /* 0x0000001d0d2c78a4 */ /* 0x000fe4000f8e023f */
[----:B------:R-:W-:Y:S01]  /*0810*/  UIMAD UR43, UR13, 0x1c, URZ ;  /* 0x0000001c0d2b78a4 */ /* 0x000fe2000f8e023f */
[----:B-1----:R-:W-:Y:S01]  /*0820*/  VIADD R11, R0, 0xffffffe ;  /* 0x0ffffffe000b7836 */ /* 0x002fe20000000000 */
[----:B------:R-:W-:Y:S01]  /*0830*/  UIMAD UR42, UR13, 0x1b, URZ ;  /* 0x0000001b0d2a78a4 */ /* 0x000fe2000f8e023f */
[----:B------:R-:W-:Y:S01]  /*0840*/  VIADD R0, R16, 0x8 ;  /* 0x0000000810007836 */ /* 0x000fe20000000000 */
[----:B------:R-:W-:Y:S02]  /*0850*/  UIMAD UR41, UR13, 0x1a, URZ ;  /* 0x0000001a0d2978a4 */ /* 0x000fe4000f8e023f */
[----:B------:R-:W-:-:S02]  /*0860*/  UIMAD UR40, UR13, 0x19, URZ ;  /* 0x000000190d2878a4 */ /* 0x000fc4000f8e023f */
[----:B------:R-:W-:Y:S01]  /*0870*/  IABS R10, R0 ;  /* 0x00000000000a7213 */ /* 0x000fe20000000000 */
[----:B------:R-:W-:Y:S02]  /*0880*/  UIMAD UR39, UR13, 0x18, URZ ;  /* 0x000000180d2778a4 */ /* 0x000fe4000f8e023f */
[----:B------:R-:W-:Y:S01]  /*0890*/  UIMAD UR38, UR13, 0x17, URZ ;  /* 0x000000170d2678a4 */ /* 0x000fe2000f8e023f */
[----:B0-----:R-:W-:Y:S01]  /*08a0*/  IMAD.MOV R2, RZ, RZ, -R3 ;  /* 0x000000ffff027224 */ /* 0x001fe200078e0a03 */
[----:B------:R-:W-:Y:S02]  /*08b0*/  UIMAD UR37, UR13, 0x16, URZ ;  /* 0x000000160d2578a4 */ /* 0x000fe4000f8e023f */
[----:B------:R-:W-:Y:S01]  /*08c0*/  UIMAD UR36, UR13, 0x15, URZ ;  /* 0x000000150d2478a4 */ /* 0x000fe2000f8e023f */
[----:B------:R-:W-:Y:S01]  /*08d0*/  IMAD R15, R2, R17, RZ ;  /* 0x00000011020f7224 */ /* 0x000fe200078e02ff */
[----:B------:R-:W-:Y:S01]  /*08e0*/  UIMAD UR35, UR13, 0x14, URZ ;  /* 0x000000140d2378a4 */ /* 0x000fe2000f8e023f */
[----:B------:R-:W-:Y:S01]  /*08f0*/  IMAD.MOV.U32 R2, RZ, RZ, RZ ;  /* 0x000000ffff027224 */ /* 0x000fe200078e00ff */
[----:B------:R-:W-:-:S02]  /*0900*/  UIMAD UR34, UR13, 0x13, URZ ;  /* 0x000000130d2278a4 */ /* 0x000fc4000f8e023f */
[----:B------:R-:W-:Y:S01]  /*0910*/  UIMAD UR33, UR13, 0x12, URZ ;  /* 0x000000120d2178a4 */ /* 0x000fe2000f8e023f */
[----:B------:R-:W-:Y:S01]  /*0920*/  IMAD.HI.U32 R2, R3, R15, R2 ;  /* 0x0000000f03027227 */ /* 0x000fe200078e0002 */
[----:B------:R-:W-:Y:S01]  /*0930*/  UIMAD UR32, UR13, 0x11, URZ ;  /* 0x000000110d2078a4 */ /* 0x000fe2000f8e023f */
[----:B------:R0:W1:Y:S01]  /*0940*/  F2I.FTZ.U32.TRUNC.NTZ R3, R11 ;  /* 0x0000000b00037305 */ /* 0x000062000021f000 */
[----:B------:R-:W-:Y:S02]  /*0950*/  USHF.L.U32 UR31, UR13, 0x4, URZ ;  /* 0x000000040d1f7899 */ /* 0x000fe4000800063f */
[----:B------:R-:W-:Y:S01]  /*0960*/  UIMAD UR30, UR13, 0xf, URZ ;  /* 0x0000000f0d1e78a4 */ /* 0x000fe2000f8e023f */
[----:B------:R-:W-:Y:S01]  /*0970*/  IMAD.HI.U32 R2, R2, R14, RZ ;  /* 0x0000000e02027227 */ /* 0x000fe200078e00ff */
[----:B------:R-:W-:Y:S02]  /*0980*/  UIMAD UR29, UR13, 0xe, URZ ;  /* 0x0000000e0d1d78a4 */ /* 0x000fe4000f8e023f */
[----:B------:R-:W-:Y:S01]  /*0990*/  UIMAD UR28, UR13, 0xd, URZ ;  /* 0x0000000d0d1c78a4 */ /* 0x000fe2000f8e023f */
[----:B------:R-:W-:Y:S01]  /*09a0*/  IMAD.MOV R2, RZ, RZ, -R2 ;  /* 0x000000ffff027224 */ /* 0x000fe200078e0a02 */
[----:B0-----:R-:W-:Y:S01]  /*09b0*/  IABS R11, R16 ;  /* 0x00000010000b7213 */ /* 0x001fe20000000000 */
[----:B------:R-:W-:-:S02]  /*09c0*/  UIMAD UR27, UR13, 0xc, URZ ;  /* 0x0000000c0d1b78a4 */ /* 0x000fc4000f8e023f */
[C---:B------:R-:W-:Y:S01]  /*09d0*/  IMAD R12, R17.reuse, R2, R14 ;  /* 0x00000002110c7224 */ /* 0x040fe200078e020e */
[----:B------:R-:W-:Y:S01]  /*09e0*/  UIMAD UR26, UR13, 0xb, URZ ;  /* 0x0000000b0d1a78a4 */ /* 0x000fe2000f8e023f */
[----:B-1----:R-:W-:Y:S01]  /*09f0*/  IMAD.MOV R2, RZ, RZ, -R3 ;  /* 0x000000ffff027224 */ /* 0x002fe200078e0a03 */
[----:B------:R-:W-:Y:S02]  /*0a00*/  UIMAD UR25, UR13, 0xa, URZ ;  /* 0x0000000a0d1978a4 */ /* 0x000fe4000f8e023f */
[----:B------:R-:W-:Y:S01]  /*0a10*/  ISETP.GT.U32.AND P0, PT, R17, R12, PT ;  /* 0x0000000c1100720c */ /* 0x000fe20003f04070 */
[----:B------:R-:W-:Y:S01]  /*0a20*/  UIMAD UR24, UR13, 0x9, URZ ;  /* 0x000000090d1878a4 */ /* 0x000fe2000f8e023f */
[----:B------:R-:W-:Y:S01]  /*0a30*/  IMAD R15, R2, R13, RZ ;  /* 0x0000000d020f7224 */ /* 0x000fe200078e02ff */
[----:B------:R-:W-:Y:S01]  /*0a40*/  USHF.L.U32 UR23, UR13, 0x3, URZ ;  /* 0x000000030d177899 */ /* 0x000fe2000800063f */
[----:B------:R-:W-:Y:S01]  /*0a50*/  IMAD.MOV.U32 R2, RZ, RZ, RZ ;  /* 0x000000ffff027224 */ /* 0x000fe200078e00ff */
[----:B------:R-:W-:-:S02]  /*0a60*/  UIMAD UR22, UR13, 0x7, URZ ;  /* 0x000000070d1678a4 */ /* 0x000fc4000f8e023f */
[----:B------:R-:W-:Y:S01]  /*0a70*/  UIMAD UR21, UR13, 0x6, URZ ;  /* 0x000000060d1578a4 */ /* 0x000fe2000f8e023f */
[----:B------:R-:W-:Y:S01]  /*0a80*/  IMAD.HI.U32 R2, R3, R15, R2 ;  /* 0x0000000f03027227 */ /* 0x000fe200078e0002 */
[----:B------:R-:W-:Y:S01]  /*0a90*/  SHF.R.U32.HI R15, RZ, 0x5, R6 ;  /* 0x00000005ff0f7819 */ /* 0x000fe20000011606 */
[----:B------:R-:W-:Y:S02]  /*0aa0*/  UIMAD UR20, UR13, 0x5, URZ ;  /* 0x000000050d1478a4 */ /* 0x000fe4000f8e023f */
[----:B------:R-:W-:Y:S01]  /*0ab0*/  USHF.L.U32 UR48, UR9, 0x5, URZ ;  /* 0x0000000509307899 */ /* 0x000fe2000800063f */
[----:B------:R-:W-:Y:S01]  /*0ac0*/  @!P0 IMAD.IADD R12, R12, 0x1, -R17 ;  /* 0x000000010c0c8824 */ /* 0x000fe200078e0a11 */
[----:B------:R-:W-:Y:S01]  /*0ad0*/  ISETP.GE.AND P0, PT, R0, RZ, PT ;  /* 0x000000ff0000720c */ /* 0x000fe20003f06270 */
[----:B------:R-:W-:Y:S01]  /*0ae0*/  IMAD.HI.U32 R3, R2, R10, RZ ;  /* 0x0000000a02037227 */ /* 0x000fe200078e00ff */
[----:B------:R-:W-:Y:S02]  /*0af0*/  LOP3.LUT R0, R6, 0xc0, RZ, 0xc0, !PT ;  /* 0x000000c006007812 */ /* 0x000fe400078ec0ff */
[----:B------:R-:W-:Y:S01]  /*0b00*/  ISETP.GT.U32.AND P2, PT, R17, R12, PT ;  /* 0x0000000c1100720c */ /* 0x000fe20003f44070 */
[----:B------:R-:W-:Y:S01]  /*0b10*/  IMAD.HI.U32 R2, R2, R11, RZ ;  /* 0x0000000b02027227 */ /* 0x000fe200078e00ff */
[----:B------:R-:W-:-:S03]  /*0b20*/  R2UR UR15, R15 ;  /* 0x000000000f0f72ca */ /* 0x000fc600000e0000 */
[----:B------:R-:W-:Y:S02]  /*0b30*/  IMAD.MOV R3, RZ, RZ, -R3 ;  /* 0x000000ffff037224 */ /* 0x000fe400078e0a03 */
[----:B------:R-:W-:Y:S02]  /*0b40*/  IMAD.MOV R14, RZ, RZ, -R2 ;  /* 0x000000ffff0e7224 */ /* 0x000fe400078e0a02 */
[C---:B------:R-:W-:Y:S02]  /*0b50*/  IMAD R2, R13.reuse, R3, R10 ;  /* 0x000000030d027224 */ /* 0x040fe400078e020a */
[C---:B------:R-:W-:Y:S02]  /*0b60*/  IMAD R3, R13.reuse, R14, R11 ;  /* 0x0000000e0d037224 */ /* 0x040fe400078e020b */
[----:B------:R-:W-:Y:S01]  /*0b70*/  @!P2 IMAD.IADD R12, R12, 0x1, -R17 ;  /* 0x000000010c0ca824 */ /* 0x000fe200078e0a11 */
[C---:B------:R-:W-:Y:S01]  /*0b80*/  ISETP.GT.U32.AND P4, PT, R13.reuse, R2, PT ;  /* 0x000000020d00720c */ /* 0x040fe20003f84070 */
[----:B------:R-:W-:Y:S01]  /*0b90*/  IMAD.SHL.U32 R10, R6, 0x2, RZ ;  /* 0x00000002060a7824 */ /* 0x000fe200078e00ff */
[----:B------:R-:W-:Y:S01]  /*0ba0*/  ISETP.GT.U32.AND P5, PT, R13, R3, PT ;  /* 0x000000030d00720c */ /* 0x000fe20003fa4070 */
[----:B------:R-:W-:Y:S01]  /*0bb0*/  @!P3 IMAD.MOV R12, RZ, RZ, -R12 ;  /* 0x000000ffff0cb224 */ /* 0x000fe200078e0a0c */
[----:B------:R-:W-:-:S02]  /*0bc0*/  ISETP.NE.AND P2, PT, R8, RZ, PT ;  /* 0x000000ff0800720c */ /* 0x000fc40003f45270 */
[----:B------:R-:W-:-:S05]  /*0bd0*/  LOP3.LUT R11, R10, 0x7e, RZ, 0xc0, !PT ;  /* 0x0000007e0a0b7812 */ /* 0x000fca00078ec0ff */
[----:B------:R-:W-:Y:S01]  /*0be0*/  IMAD R66, R0, 0x40, R11 ;  /* 0x0000004000427824 */ /* 0x000fe200078e020b */
[----:B------:R-:W-:Y:S01]  /*0bf0*/  SHF.R.U32.HI R0, RZ, 0x2, R0 ;  /* 0x00000002ff007819 */ /* 0x000fe20000011600 */
[--C-:B------:R-:W-:Y:S02]  /*0c00*/  @!P4 IMAD.IADD R2, R2, 0x1, -R13.reuse ;  /* 0x000000010202c824 */ /* 0x100fe400078e0a0d */
[----:B------:R-:W-:Y:S01]  /*0c10*/  @!P5 IMAD.IADD R3, R3, 0x1, -R13 ;  /* 0x000000010303d824 */ /* 0x000fe200078e0a0d */
[----:B------:R-:W-:Y:S02]  /*0c20*/  LOP3.LUT R0, R7, R0, RZ, 0x3c, !PT ;  /* 0x0000000007007212 */ /* 0x000fe400078e3cff */
[C---:B------:R-:W-:Y:S02]  /*0c30*/  ISETP.GT.U32.AND P4, PT, R13.reuse, R2, PT ;  /* 0x000000020d00720c */ /* 0x040fe40003f84070 */
[----:B------:R-:W-:Y:S02]  /*0c40*/  ISETP.GT.U32.AND P5, PT, R13, R3, PT ;  /* 0x000000030d00720c */ /* 0x000fe40003fa4070 */
[----:B------:R-:W-:-:S02]  /*0c50*/  @!P2 LOP3.LUT R12, RZ, R8, RZ, 0x33, !PT ;  /* 0x00000008ff0ca212 */ /* 0x000fc400078e33ff */
[----:B------:R-:W-:Y:S02]  /*0c60*/  ISETP.NE.AND P2, PT, R9, RZ, PT ;  /* 0x000000ff0900720c */ /* 0x000fe40003f45270 */
[----:B------:R-:W-:Y:S01]  /*0c70*/  LOP3.LUT R9, RZ, R9, RZ, 0x33, !PT ;  /* 0x00000009ff097212 */ /* 0x000fe200078e33ff */
[----:B------:R-:W-:Y:S01]  /*0c80*/  IMAD R7, R12, UR14, RZ ;  /* 0x0000000e0c077c24 */ /* 0x000fe2000f8e02ff */
[----:B------:R-:W-:Y:S01]  /*0c90*/  USHF.R.S32.HI UR14, URZ, 0x5, UR5 ;  /* 0x000000053f0e7899 */ /* 0x000fe20008011405 */
[----:B------:R-:W-:Y:S02]  /*0ca0*/  LOP3.LUT R63, R66, 0x10, RZ, 0x3c, !PT ;  /* 0x00000010423f7812 */ /* 0x000fe400078e3cff */
[--C-:B------:R-:W-:Y:S01]  /*0cb0*/  @!P4 IMAD.IADD R2, R2, 0x1, -R13.reuse ;  /* 0x000000010202c824 */ /* 0x100fe200078e0a0d */
[C---:B------:R-:W-:Y:S01]  /*0cc0*/  LOP3.LUT R64, R66.reuse, 0x20, RZ, 0x3c, !PT ;  /* 0x0000002042407812 */ /* 0x040fe200078e3cff */
[----:B------:R-:W-:Y:S01]  /*0cd0*/  @!P5 IMAD.IADD R3, R3, 0x1, -R13 ;  /* 0x000000010303d824 */ /* 0x000fe200078e0a0d */
[C---:B------:R-:W-:Y:S01]  /*0ce0*/  LOP3.LUT R62, R66.reuse, 0x30, RZ, 0x3c, !PT ;  /* 0x00000030423e7812 */ /* 0x040fe200078e3cff */
[----:B------:R-:W-:Y:S01]  /*0cf0*/  @!P0 IMAD.MOV R2, RZ, RZ, -R2 ;  /* 0x000000ffff028224 */ /* 0x000fe200078e0a02 */
[C---:B------:R-:W-:Y:S01]  /*0d00*/  LOP3.LUT R10, R66.reuse, 0x70, RZ, 0x3c, !PT ;  /* 0x00000070420a7812 */ /* 0x040fe200078e3cff */
[----:B------:R-:W-:Y:S01]  /*0d10*/  IMAD.MOV.U32 R8, RZ, RZ, R3 ;  /* 0x000000ffff087224 */ /* 0x000fe200078e0003 */
[----:B------:R-:W-:Y:S01]  /*0d20*/  UMOV UR5, URZ ;  /* 0x0000003f00057c82 */ /* 0x000fe20008000000 */
[----:B------:R-:W-:Y:S01]  /*0d30*/  IMAD R3, R65, UR9, RZ ;  /* 0x0000000941037c24 */ /* 0x000fe2000f8e02ff */
[----:B------:R-:W-:Y:S01]  /*0d40*/  SEL R11, R9, R2, !P2 ;  /* 0x00000002090b7207 */ /* 0x000fe20005000000 */
[----:B------:R-:W-:Y:S01]  /*0d50*/  @!P1 IMAD.MOV R8, RZ, RZ, -R8 ;  /* 0x000000ffff089224 */ /* 0x000fe200078e0a08 */
[----:B------:R-:W-:Y:S01]  /*0d60*/  LEA R70, P1, R7, UR10, 0x1 ;  /* 0x0000000a07467c11 */ /* 0x000fe2000f8208ff */
[----:B------:R-:W-:Y:S01]  /*0d70*/  UIADD3.64 UR6, UR4, -UR6, URZ ;  /* 0x8000000604067297 */ /* 0x000fe2000fffe03f */
[----:B------:R-:W-:Y:S01]  /*0d80*/  LEA R2, P0, R3, UR18, 0x1 ;  /* 0x0000001203027c11 */ /* 0x000fe2000f8008ff */
[----:B------:R-:W-:Y:S01]  /*0d90*/  IMAD R11, R11, UR49, RZ ;  /* 0x000000310b0b7c24 */ /* 0x000fe2000f8e02ff */
[----:B------:R-:W-:Y:S01]  /*0da0*/  SEL R12, R9, R8, !P2 ;  /* 0x00000008090c7207 */ /* 0x000fe20005000000 */
[----:B------:R-:W-:Y:S01]  /*0db0*/  UIMAD UR18, UR13, 0x3, URZ ;  /* 0x000000030d1278a4 */ /* 0x000fe2000f8e023f */
[----:B------:R-:W-:Y:S01]  /*0dc0*/  LEA.HI.X.SX32 R71, R7, UR11, 0x1, P1 ;  /* 0x0000000b07477c11 */ /* 0x000fe200088f0eff */
[----:B------:R-:W-:Y:S01]  /*0dd0*/  UMOV UR10, UR4 ;  /* 0x00000004000a7c82 */ /* 0x000fe20008000000 */
[----:B------:R-:W-:Y:S01]  /*0de0*/  LOP3.LUT R7, R66, 0x40, RZ, 0x3c, !PT ;  /* 0x0000004042077812 */ /* 0x000fe200078e3cff */
[----:B------:R-:W-:Y:S01]  /*0df0*/  IMAD R12, R12, UR49, RZ ;  /* 0x000000310c0c7c24 */ /* 0x000fe2000f8e02ff */
[C---:B------:R-:W-:Y:S01]  /*0e00*/  LOP3.LUT R8, R66.reuse, 0x50, RZ, 0x3c, !PT ;  /* 0x0000005042087812 */ /* 0x040fe200078e3cff */
[----:B------:R-:W-:Y:S01]  /*0e10*/  UMOV UR11, 0x80000020 ;  /* 0x80000020000b7882 */ /* 0x000fe20000000000 */
[----:B------:R-:W-:-:S02]  /*0e20*/  LOP3.LUT R9, R66, 0x60, RZ, 0x3c, !PT ;  /* 0x0000006042097812 */ /* 0x000fc400078e3cff */
[----:B------:R-:W-:Y:S01]  /*0e30*/  LEA.HI.X.SX32 R3, R3, UR19, 0x1, P0 ;  /* 0x0000001303037c11 */ /* 0x000fe200080f0eff */
[----:B------:R-:W-:Y:S02]  /*0e40*/  USHF.L.U32 UR19, UR13, 0x2, URZ ;  /* 0x000000020d137899 */ /* 0x000fe4000800063f */
[----:B------:R-:W-:-:S12]  /*0e50*/  USHF.L.U32 UR13, UR13, 0x1, URZ ;  /* 0x000000010d0d7899 */ /* 0x000fd8000800063f */
.L_x_1:
[C---:B------:R-:W-:Y:S01]  /*0e60*/  ISETP.GT.AND P0, PT, R68.reuse, 0x2, PT ;  /* 0x000000024400780c */ /* 0x040fe20003f04270 */
[----:B------:R-:W-:Y:S01]  /*0e70*/  IMAD.U32 R19, RZ, RZ, UR13 ;  /* 0x0000000dff137e24 */ /* 0x000fe2000f8e00ff */
[C---:B------:R-:W-:Y:S02]  /*0e80*/  ISETP.GT.AND P2, PT, R68.reuse, 0x4, PT ;  /* 0x000000044400780c */ /* 0x040fe40003f44270 */
[----:B------:R-:W-:Y:S01]  /*0e90*/  PRMT R13, RZ, 0x7610, R13 ;  /* 0x00007610ff0d7816 */ /* 0x000fe2000000000d */
[----:B------:R-:W-:Y:S01]  /*0ea0*/  IMAD.WIDE R18, R19, 0x2, R70 ;  /* 0x0000000213127825 */ /* 0x000fe200078e0246 */
[C---:B------:R-:W-:Y:S02]  /*0eb0*/  ISETP.GT.AND P3, PT, R68.reuse, 0x6, PT ;  /* 0x000000064400780c */ /* 0x040fe40003f64270 */
[C---:B------:R-:W-:Y:S01]  /*0ec0*/  ISETP.GT.AND P1, PT, R68.reuse, 0x3, PT ;  /* 0x000000034400780c */ /* 0x040fe20003f24270 */
[----:B------:R-:W-:Y:S01]  /*0ed0*/  IMAD.U32 R23, RZ, RZ, UR19 ;  /* 0x00000013ff177e24 */ /* 0x000fe2000f8e00ff */
[C---:B------:R-:W-:Y:S01]  /*0ee0*/  ISETP.GT.AND P4, PT, R68.reuse, 0x7, PT ;  /* 0x000000074400780c */ /* 0x040fe20003f84270 */
[----:B------:R-:W-:Y:S01]  /*0ef0*/  IMAD.U32 R43, RZ, RZ, UR21 ;  /* 0x00000015ff2b7e24 */ /* 0x000fe2000f8e00ff */
[----:B------:R-:W-:Y:S01]  /*0f00*/  PRMT R16, RZ, 0x7610, R16 ;  /* 0x00007610ff107816 */ /* 0x000fe20000000010 */
[----:B------:R0:W2:Y:S01]  /*0f10*/  @P0 LDG.E.U16 R13, desc[UR16][R18.64] ;  /* 0x00000010120d0981 */ /* 0x0000a2000c1e1500 */
[----:B------:R-:W-:Y:S01]  /*0f20*/  ISETP.GT.AND P0, PT, R68, 0x5, PT ;  /* 0x000000054400780c */ /* 0x000fe20003f04270 */
[----:B------:R-:W-:Y:S01]  /*0f30*/  IMAD.WIDE R22, R23, 0x2, R70 ;  /* 0x0000000217167825 */ /* 0x000fe200078e0246 */
[----:B------:R-:W-:-:S02]  /*0f40*/  PRMT R14, RZ, 0x7610, R14 ;  /* 0x00007610ff0e7816 */ /* 0x000fc4000000000e */
[----:B------:R-:W-:Y:S01]  /*0f50*/  PRMT R17, RZ, 0x7610, R17 ;  /* 0x00007610ff117816 */ /* 0x000fe20000000011 */
[----:B------:R-:W-:Y:S01]  /*0f60*/  IMAD.U32 R21, RZ, RZ, UR18 ;  /* 0x00000012ff157e24 */ /* 0x000fe2000f8e00ff */
[----:B------:R-:W3:Y:S01]  /*0f70*/  @P2 LDG.E.U16 R16, desc[UR16][R22.64] ;  /* 0x0000001016102981 */ /* 0x000ee2000c1e1500 */
[----:B------:R-:W-:Y:S01]  /*0f80*/  IMAD.U32 R45, RZ, RZ, UR22 ;  /* 0x00000016ff2d7e24 */ /* 0x000fe2000f8e00ff */
[----:B------:R-:W-:Y:S01]  /*0f90*/  PRMT R15, RZ, 0x7610, R15 ;  /* 0x00007610ff0f7816 */ /* 0x000fe2000000000f */
[----:B------:R-:W-:Y:S01]  /*0fa0*/  IMAD.U32 R41, RZ, RZ, UR20 ;  /* 0x00000014ff297e24 */ /* 0x000fe2000f8e00ff */
[----:B0-----:R-:W-:Y:S01]  /*0fb0*/  PRMT R18, RZ, 0x7610, R18 ;  /* 0x00007610ff127816 */ /* 0x001fe20000000012 */
[----:B------:R-:W-:Y:S01]  /*0fc0*/  IMAD.WIDE R42, R43, 0x2, R70 ;  /* 0x000000022b2a7825 */ /* 0x000fe200078e0246 */
[----:B------:R-:W-:-:S03]  /*0fd0*/  ISETP.GT.AND P2, PT, R68, 0xa, PT ;  /* 0x0000000a4400780c */ /* 0x000fc60003f44270 */
[--C-:B------:R-:W-:Y:S01]  /*0fe0*/  IMAD.WIDE R20, R21, 0x2, R70.reuse ;  /* 0x0000000215147825 */ /* 0x100fe200078e0246 */
[----:B------:R-:W4:Y:S03]  /*0ff0*/  @P3 LDG.E.U16 R18, desc[UR16][R42.64] ;  /* 0x000000102a123981 */ /* 0x000f26000c1e1500 */
[--C-:B------:R-:W-:Y:S01]  /*1000*/  IMAD.WIDE R44, R45, 0x2, R70.reuse ;  /* 0x000000022d2c7825 */ /* 0x100fe200078e0246 */
[C---:B------:R-:W-:Y:S01]  /*1010*/  ISETP.GT.AND P3, PT, R68.reuse, 0xb, PT ;  /* 0x0000000b4400780c */ /* 0x040fe20003f64270 */
[----:B------:R0:W5:Y:S02]  /*1020*/  @P1 LDG.E.U16 R14, desc[UR16][R20.64] ;  /* 0x00000010140e1981 */ /* 0x000164000c1e1500 */
[----:B------:R-:W-:Y:S02]  /*1030*/  IMAD.WIDE R40, R41, 0x2, R70 ;  /* 0x0000000229287825 */ /* 0x000fe400078e0246 */
[----:B------:R-:W4:Y:S02]  /*1040*/  @P4 LDG.E.U16 R17, desc[UR16][R44.64] ;  /* 0x000000102c114981 */ /* 0x000f24000c1e1500 */
[----:B------:R-:W-:Y:S01]  /*1050*/  IMAD.U32 R47, RZ, RZ, UR25 ;  /* 0x00000019ff2f7e24 */ /* 0x000fe2000f8e00ff */
[C---:B------:R-:W-:Y:S01]  /*1060*/  ISETP.GT.AND P4, PT, R68.reuse, 0xc, PT ;  /* 0x0000000c4400780c */ /* 0x040fe20003f84270 */
[----:B------:R1:W4:Y:S01]  /*1070*/  @P0 LDG.E.U16 R15, desc[UR16][R40.64] ;  /* 0x00000010280f0981 */ /* 0x000322000c1e1500 */
[----:B------:R-:W-:Y:S01]  /*1080*/  ISETP.GT.AND P0, PT, R68, 0x8, PT ;  /* 0x000000084400780c */ /* 0x000fe20003f04270 */
[----:B------:R-:W-:Y:S01]  /*1090*/  IMAD.U32 R49, RZ, RZ, UR26 ;  /* 0x0000001aff317e24 */ /* 0x000fe2000f8e00ff */
[----:B0-----:R-:W-:Y:S01]  /*10a0*/  PRMT R21, RZ, 0x7610, R21 ;  /* 0x00007610ff157816 */ /* 0x001fe20000000015 */
[----:B------:R-:W-:Y:S01]  /*10b0*/  IMAD.WIDE R46, R47, 0x2, R70 ;  /* 0x000000022f2e7825 */ /* 0x000fe200078e0246 */
[----:B------:R-:W-:-:S03]  /*10c0*/  PRMT R22, RZ, 0x7610, R22 ;  /* 0x00007610ff167816 */ /* 0x000fc60000000016 */
[----:B------:R-:W-:Y:S01]  /*10d0*/  IMAD.U32 R51, RZ, RZ, UR27 ;  /* 0x0000001bff337e24 */ /* 0x000fe2000f8e00ff */
[----:B------:R-:W3:Y:S01]  /*10e0*/  @P2 LDG.E.U16 R21, desc[UR16][R46.64] ;  /* 0x000000102e152981 */ /* 0x000ee2000c1e1500 */
[----:B------:R-:W-:Y:S02]  /*10f0*/  IMAD.U32 R53, RZ, RZ, UR23 ;  /* 0x00000017ff357e24 */ /* 0x000fe4000f8e00ff */
[----:B------:R-:W-:Y:S01]  /*1100*/  IMAD.WIDE R48, R49, 0x2, R70 ;  /* 0x0000000231307825 */ /* 0x000fe200078e0246 */
[C---:B------:R-:W-:Y:S02]  /*1110*/  ISETP.GT.AND P1, PT, R68.reuse, 0x9, PT ;  /* 0x000000094400780c */ /* 0x040fe40003f24270 */
[----:B-1----:R-:W-:Y:S01]  /*1120*/  PRMT R40, RZ, 0x7610, R40 ;  /* 0x00007610ff287816 */ /* 0x002fe20000000028 */
[----:B------:R-:W-:Y:S01]  /*1130*/  IMAD.WIDE R50, R51, 0x2, R70 ;  /* 0x0000000233327825 */ /* 0x000fe200078e0246 */
[C---:B------:R-:W-:Y:S01]  /*1140*/  ISETP.GT.AND P2, PT, R68.reuse, 0xf, PT ;  /* 0x0000000f4400780c */ /* 0x040fe20003f44270 */
[----:B------:R-:W4:Y:S01]  /*1150*/  @P3 LDG.E.U16 R22, desc[UR16][R48.64] ;  /* 0x0000001030163981 */ /* 0x000f22000c1e1500 */
[----:B------:R-:W-:Y:S01]  /*1160*/  PRMT R19, RZ, 0x7610, R19 ;  /* 0x00007610ff137816 */ /* 0x000fe20000000013 */
[----:B------:R-:W-:Y:S01]  /*1170*/  IMAD.WIDE R42, R53, 0x2, R70 ;  /* 0x00000002352a7825 */ /* 0x000fe200078e0246 */
[----:B------:R-:W-:Y:S01]  /*1180*/  ISETP.GT.AND P3, PT, R68, 0x10, PT ;  /* 0x000000104400780c */ /* 0x000fe20003f64270 */
[----:B------:R-:W4:Y:S02]  /*1190*/  @P4 LDG.E.U16 R40, desc[UR16][R50.64] ;  /* 0x0000001032284981 */ /* 0x000f24000c1e1500 */
[----:B------:R-:W-:-:S02]  /*11a0*/  IMAD.U32 R23, RZ, RZ, UR24 ;  /* 0x00000018ff177e24 */ /* 0x000fc4000f8e00ff */
[----:B------:R-:W-:Y:S01]  /*11b0*/  IMAD.U32 R53, RZ, RZ, UR30 ;  /* 0x0000001eff357e24 */ /* 0x000fe2000f8e00ff */
[----:B------:R-:W-:Y:S01]  /*11c0*/  PRMT R20, RZ, 0x7610, R20 ;  /* 0x00007610ff147816 */ /* 0x000fe20000000014 */
[----:B------:R0:W2:Y:S01]  /*11d0*/  @P0 LDG.E.U16 R19, desc[UR16][R42.64] ;  /* 0x000000102a130981 */ /* 0x0000a2000c1e1500 */
[C---:B------:R-:W-:Y:S01]  /*11e0*/  ISETP.GT.AND P4, PT, R68.reuse, 0x11, PT ;  /* 0x000000114400780c */ /* 0x040fe20003f84270 */
[----:B------:R-:W-:Y:S01]  /*11f0*/  IMAD.WIDE R44, R23, 0x2, R70 ;  /* 0x00000002172c7825 */ /* 0x000fe200078e0246 */
[----:B------:R-:W-:Y:S02]  /*1200*/  PRMT R41, RZ, 0x7610, R41 ;  /* 0x00007610ff297816 */ /* 0x000fe40000000029 */
[----:B------:R-:W-:Y:S01]  /*1210*/  ISETP.GT.AND P0, PT, R68, 0xd, PT ;  /* 0x0000000d4400780c */ /* 0x000fe20003f04270 */
[----:B------:R-:W-:Y:S01]  /*1220*/  IMAD.U32 R55, RZ, RZ, UR31 ;  /* 0x0000001fff377e24 */ /* 0x000fe2000f8e00ff */
[----:B------:R1:W5:Y:S01]  /*1230*/  @P1 LDG.E.U16 R20, desc[UR16][R44.64] ;  /* 0x000000102c141981 */ /* 0x000362000c1e1500 */
[----:B------:R-:W-:Y:S01]  /*1240*/  IMAD.WIDE R52, R53, 0x2, R70 ;  /* 0x0000000235347825 */ /* 0x000fe200078e0246 */
[----:B0-----:R-:W-:-:S03]  /*1250*/  PRMT R43, RZ, 0x7610, R43 ;  /* 0x00007610ff2b7816 */ /* 0x001fc6000000002b */
[----:B------:R-:W-:Y:S01]  /*1260*/  IMAD.U32 R57, RZ, RZ, UR32 ;  /* 0x00000020ff397e24 */ /* 0x000fe2000f8e00ff */
[----:B------:R-:W4:Y:S01]  /*1270*/  @P2 LDG.E.U16 R41, desc[UR16][R52.64] ;  /* 0x0000001034292981 */ /* 0x000f22000c1e1500 */
[----:B------:R-:W-:Y:S02]  /*1280*/  IMAD.U32 R59, RZ, RZ, UR28 ;  /* 0x0000001cff3b7e24 */ /* 0x000fe4000f8e00ff */
[----:B------:R-:W-:Y:S01]  /*1290*/  IMAD.WIDE R54, R55, 0x2, R70 ;  /* 0x0000000237367825 */ /* 0x000fe200078e0246 */
[C---:B------:R-:W-:Y:S02]  /*12a0*/  ISETP.GT.AND P1, PT, R68.reuse, 0xe, PT ;  /* 0x0000000e4400780c */ /* 0x040fe40003f24270 */
[----:B-1----:R-:W-:Y:S01]  /*12b0*/  PRMT R44, RZ, 0x7610, R44 ;  /* 0x00007610ff2c7816 */ /* 0x002fe2000000002c */
[----:B------:R-:W-:Y:S01]  /*12c0*/  IMAD.WIDE R56, R57, 0x2, R70 ;  /* 0x0000000239387825 */ /* 0x000fe200078e0246 */
[C---:B------:R-:W-:Y:S01]  /*12d0*/  ISETP.GT.AND P2, PT, R68.reuse, 0x14, PT ;  /* 0x000000144400780c */ /* 0x040fe20003f44270 */
[----:B------:R0:W3:Y:S01]  /*12e0*/  @P3 LDG.E.U16 R43, desc[UR16][R54.64] ;  /* 0x00000010362b3981 */ /* 0x0000e2000c1e1500 */
[----:B------:R-:W-:Y:S01]  /*12f0*/  PRMT R23, RZ, 0x7610, R23 ;  /* 0x00007610ff177816 */ /* 0x000fe20000000017 */
[----:B------:R-:W-:Y:S01]  /*1300*/  IMAD.WIDE R46, R59, 0x2, R70 ;  /* 0x000000023b2e7825 */ /* 0x000fe200078e0246 */
[----:B------:R-:W-:Y:S01]  /*1310*/  PRMT R42, RZ, 0x7610, R42 ;  /* 0x00007610ff2a7816 */ /* 0x000fe2000000002a */
[----:B------:R1:W4:Y:S02]  /*1320*/  @P4 LDG.E.U16 R44, desc[UR16][R56.64] ;  /* 0x00000010382c4981 */ /* 0x000324000c1e1500 */
[----:B------:R-:W-:Y:S01]  /*1330*/  IMAD.U32 R45, RZ, RZ, UR29 ;  /* 0x0000001dff2d7e24 */ /* 0x000fe2000f8e00ff */
[C---:B------:R-:W-:Y:S01]  /*1340*/  ISETP.GT.AND P4, PT, R68.reuse, 0x16, PT ;  /* 0x000000164400780c */ /* 0x040fe20003f84270 */
[----:B------:R-:W4:Y:S01]  /*1350*/  @P0 LDG.E.U16 R23, desc[UR16][R46.64] ;  /* 0x000000102e170981 */ /* 0x000f22000c1e1500 */
[----:B0-----:R-:W-:Y:S01]  /*1360*/  IMAD.U32 R55, RZ, RZ, UR35 ;  /* 0x00000023ff377e24 */ /* 0x001fe2000f8e00ff */
[----:B------:R-:W-:Y:S01]  /*1370*/  PRMT R48, RZ, 0x7610, R48 ;  /* 0x00007610ff307816 */ /* 0x000fe20000000030 */
[----:B------:R-:W-:Y:S01]  /*1380*/  IMAD.WIDE R50, R45, 0x2, R70 ;  /* 0x000000022d327825 */ /* 0x000fe200078e0246 */
[----:B------:R-:W-:-:S02]  /*1390*/  ISETP.GT.AND P0, PT, R68, 0x12, PT ;  /* 0x000000124400780c */ /* 0x000fc40003f04270 */
[C---:B------:R-:W-:Y:S01]  /*13a0*/  ISETP.GT.AND P3, PT, R68.reuse, 0x15, PT ;  /* 0x000000154400780c */ /* 0x040fe20003f64270 */
[--C-:B------:R-:W-:Y:S01]  /*13b0*/  IMAD.WIDE R74, R55, 0x2, R70.reuse ;  /* 0x00000002374a7825 */ /* 0x100fe200078e0246 */
[----:B------:R0:W4:Y:S03]  /*13c0*/  @P1 LDG.E.U16 R42, desc[UR16][R50.64] ;  /* 0x00000010322a1981 */ /* 0x000126000c1e1500 */
[----:B------:R-:W-:Y:S01]  /*13d0*/  IMAD.U32 R53, RZ, RZ, UR36 ;  /* 0x00000024ff357e24 */ /* 0x000fe2000f8e00ff */
[----:B------:R-:W4:Y:S01]  /*13e0*/  @P2 LDG.E.U16 R48, desc[UR16][R74.64] ;  /* 0x000000104a302981 */ /* 0x000f22000c1e1500 */
[----:B-1----:R-:W-:Y:S02]  /*13f0*/  IMAD.U32 R57, RZ, RZ, UR37 ;  /* 0x00000025ff397e24 */ /* 0x002fe4000f8e00ff */
[----:B------:R-:W-:Y:S01]  /*1400*/  IMAD.U32 R49, RZ, RZ, UR33 ;  /* 0x00000021ff317e24 */ /* 0x000fe2000f8e00ff */
[----:B------:R-:W-:Y:S01]  /*1410*/  ISETP.GT.AND P1, PT, R68, 0x13, PT ;  /* 0x000000134400780c */ /* 0x000fe20003f24270 */
[----:B------:R-:W-:Y:S01]  /*1420*/  IMAD.WIDE R76, R53, 0x2, R70 ;  /* 0x00000002354c7825 */ /* 0x000fe200078e0246 */
[----:B0-----:R-:W-:-:S02]  /*1430*/  PRMT R50, RZ, 0x7610, R50 ;  /* 0x00007610ff327816 */ /* 0x001fc40000000032 */
[C---:B------:R-:W-:Y:S01]  /*1440*/  ISETP.GT.AND P2, PT, R68.reuse, 0x19, PT ;  /* 0x000000194400780c */ /* 0x040fe20003f44270 */
[----:B------:R-:W-:Y:S01]  /*1450*/  IMAD.WIDE R52, R57, 0x2, R70 ;  /* 0x0000000239347825 */ /* 0x000fe200078e0246 */
[----:B------:R-:W-:Y:S01]  /*1460*/  PRMT R45, RZ, 0x7610, R45 ;  /* 0x00007610ff2d7816 */ /* 0x000fe2000000002d */
[----:B------:R-:W0:Y:S01]  /*1470*/  LDC R57, c[0x0][0x238] ;  /* 0x00008e00ff397b82 */ /* 0x000e220000000800 */
[----:B------:R-:W-:Y:S01]  /*1480*/  PRMT R47, RZ, 0x7610, R47 ;  /* 0x00007610ff2f7816 */ /* 0x000fe2000000002f */
[----:B------:R-:W-:Y:S01]  /*1490*/  IMAD.WIDE R60, R49, 0x2, R70 ;  /* 0x00000002313c7825 */ /* 0x000fe200078e0246 */
[----:B------:R1:W4:Y:S03]  /*14a0*/  @P4 LDG.E.U16 R50, desc[UR16][R52.64] ;  /* 0x0000001034324981 */ /* 0x000326000c1e1500 */
[----:B------:R-:W-:Y:S01]  /*14b0*/  IMAD.U32 R51, RZ, RZ, UR34 ;  /* 0x00000022ff337e24 */ /* 0x000fe2000f8e00ff */
[----:B------:R-:W-:Y:S01]  /*14c0*/  PRMT R46, RZ, 0x7610, R46 ;  /* 0x00007610ff2e7816 */ /* 0x000fe2000000002e */
[----:B------:R-:W-:Y:S01]  /*14d0*/  IMAD.U32 R55, RZ, RZ, UR40 ;  /* 0x00000028ff377e24 */ /* 0x000fe2000f8e00ff */
[----:B------:R-:W4:Y:S01]  /*14e0*/  @P0 LDG.E.U16 R45, desc[UR16][R60.64] ;  /* 0x000000103c2d0981 */ /* 0x000f22000c1e1500 */
[----:B------:R-:W-:Y:S01]  /*14f0*/  IMAD.WIDE R72, R51, 0x2, R70 ;  /* 0x0000000233487825 */ /* 0x000fe200078e0246 */
[----:B------:R-:W-:-:S02]  /*1500*/  ISETP.GT.AND P0, PT, R68, 0x17, PT ;  /* 0x000000174400780c */ /* 0x000fc40003f04270 */
[----:B------:R1:W4:Y:S02]  /*1510*/  @P3 LDG.E.U16 R47, desc[UR16][R76.64] ;  /* 0x000000104c2f3981 */ /* 0x000324000c1e1500 */
[----:B-1----:R-:W-:Y:S01]  /*1520*/  PRMT R52, RZ, 0x7610, R52 ;  /* 0x00007610ff347816 */ /* 0x002fe20000000034 */
[----:B------:R-:W-:Y:S01]  /*1530*/  IMAD.U32 R59, RZ, RZ, UR38 ;  /* 0x00000026ff3b7e24 */ /* 0x000fe2000f8e00ff */
[----:B------:R-:W4:Y:S01]  /*1540*/  @P1 LDG.E.U16 R46, desc[UR16][R72.64] ;  /* 0x00000010482e1981 */ /* 0x000f22000c1e1500 */
[----:B------:R-:W-:Y:S01]  /*1550*/  IMAD.WIDE R76, R55, 0x2, R70 ;  /* 0x00000002374c7825 */ /* 0x000fe200078e0246 */
[C---:B------:R-:W-:Y:S02]  /*1560*/  ISETP.GT.AND P1, PT, R68.reuse, 0x18, PT ;  /* 0x000000184400780c */ /* 0x040fe40003f24270 */
[----:B------:R-:W-:Y:S02]  /*1570*/  PRMT R49, RZ, 0x7610, R49 ;  /* 0x00007610ff317816 */ /* 0x000fe40000000031 */
[----:B------:R-:W4:Y:S01]  /*1580*/  @P2 LDG.E.U16 R52, desc[UR16][R76.64] ;  /* 0x000000104c342981 */ /* 0x000f22000c1e1500 */
[----:B------:R-:W-:Y:S01]  /*1590*/  ISETP.GT.AND P2, PT, R68, 0x1b, PT ;  /* 0x0000001b4400780c */ /* 0x000fe20003f44270 */
[----:B------:R-:W-:Y:S01]  /*15a0*/  IMAD.WIDE R60, R59, 0x2, R70 ;  /* 0x000000023b3c7825 */ /* 0x000fe200078e0246 */
[----:B------:R-:W-:-:S03]  /*15b0*/  PRMT R51, RZ, 0x7610, R51 ;  /* 0x00007610ff337816 */ /* 0x000fc60000000033 */
[----:B------:R-:W-:Y:S01]  /*15c0*/  IMAD.U32 R53, RZ, RZ, UR39 ;  /* 0x00000027ff357e24 */ /* 0x000fe2000f8e00ff */
[----:B------:R1:W4:Y:S01]  /*15d0*/  @P0 LDG.E.U16 R49, desc[UR16][R60.64] ;  /* 0x000000103c310981 */ /* 0x000322000c1e1500 */
[----:B------:R-:W-:Y:S01]  /*15e0*/  IMAD.U32 R59, RZ, RZ, UR42 ;  /* 0x0000002aff3b7e24 */ /* 0x000fe2000f8e00ff */
[----:B------:R-:W-:Y:S01]  /*15f0*/  PRMT R54, RZ, 0x7610, R54 ;  /* 0x00007610ff367816 */ /* 0x000fe20000000036 */
[----:B------:R-:W-:Y:S01]  /*1600*/  IMAD.WIDE R74, R53, 0x2, R70 ;  /* 0x00000002354a7825 */ /* 0x000fe200078e0246 */
[----:B------:R-:W-:-:S03]  /*1610*/  ISETP.GT.AND P0, PT, R68, 0x1a, PT ;  /* 0x0000001a4400780c */ /* 0x000fc60003f04270 */
[----:B------:R-:W-:Y:S01]  /*1620*/  IMAD.U32 R55, RZ, RZ, UR41 ;  /* 0x00000029ff377e24 */ /* 0x000fe2000f8e00ff */
[----:B------:R0:W5:Y:S01]  /*1630*/  @P1 LDG.E.U16 R51, desc[UR16][R74.64] ;  /* 0x000000104a331981 */ /* 0x000162000c1e1500 */
[----:B-1----:R-:W-:Y:S01]  /*1640*/  IMAD.WIDE R60, R59, 0x2, R70 ;  /* 0x000000023b3c7825 */ /* 0x002fe200078e0246 */
[C---:B------:R-:W-:Y:S02]  /*1650*/  ISETP.GT.AND P1, PT, R68.reuse, 0x1, PT ;  /* 0x000000014400780c */ /* 0x040fe40003f24270 */
[----:B------:R-:W-:Y:S02]  /*1660*/  PRMT R53, RZ, 0x7610, R53 ;  /* 0x00007610ff357816 */ /* 0x000fe40000000035 */
[----:B------:R-:W4:Y:S01]  /*1670*/  @P2 LDG.E.U16 R54, desc[UR16][R60.64] ;  /* 0x000000103c362981 */ /* 0x000f22000c1e1500 */
[----:B------:R-:W-:Y:S01]  /*1680*/  ISETP.GT.AND P2, PT, R68, 0x1d, PT ;  /* 0x0000001d4400780c */ /* 0x000fe20003f44270 */
[----:B------:R-:W-:-:S04]  /*1690*/  IMAD.WIDE R72, R55, 0x2, R70 ;  /* 0x0000000237487825 */ /* 0x000fc800078e0246 */
[----:B------:R-:W-:Y:S01]  /*16a0*/  IMAD.U32 R55, RZ, RZ, UR43 ;  /* 0x0000002bff377e24 */ /* 0x000fe2000f8e00ff */
[----:B------:R1:W4:Y:S01]  /*16b0*/  @P0 LDG.E.U16 R53, desc[UR16][R72.64] ;  /* 0x0000001048350981 */ /* 0x000322000c1e1500 */
[----:B------:R-:W-:Y:S01]  /*16c0*/  IMAD.U32 R58, RZ, RZ, UR44 ;  /* 0x0000002cff3a7e24 */ /* 0x000fe2000f8e00ff */
[----:B------:R-:W-:Y:S01]  /*16d0*/  PRMT R59, RZ, 0x7610, R59 ;  /* 0x00007610ff3b7816 */ /* 0x000fe2000000003b */
[----:B------:R-:W-:Y:S01]  /*16e0*/  IMAD.WIDE R76, R55, 0x2, R70 ;  /* 0x00000002374c7825 */ /* 0x000fe200078e0246 */
[----:B------:R-:W-:-:S03]  /*16f0*/  PRMT R55, RZ, 0x7610, R55 ;  /* 0x00007610ff377816 */ /* 0x000fc60000000037 */
[----:B0-----:R-:W-:-:S04]  /*1700*/  IMAD.WIDE R74, R57, 0x2, R70 ;  /* 0x00000002394a7825 */ /* 0x001fc800078e0246 */
[--C-:B-1----:R-:W-:Y:S01]  /*1710*/  IMAD.WIDE R72, R58, 0x2, R70.reuse ;  /* 0x000000023a487825 */ /* 0x102fe200078e0246 */
[----:B------:R-:W4:Y:S01]  /*1720*/  @P1 LDG.E.U16 R55, desc[UR16][R74.64] ;  /* 0x000000104a371981 */ /* 0x000f22000c1e1500 */
[C---:B------:R-:W-:Y:S02]  /*1730*/  ISETP.GT.AND P3, PT, R68.reuse, 0x1c, PT ;  /* 0x0000001c4400780c */ /* 0x040fe40003f64270 */
[----:B------:R-:W-:Y:S01]  /*1740*/  IMAD.U32 R60, RZ, RZ, UR45 ;  /* 0x0000002dff3c7e24 */ /* 0x000fe2000f8e00ff */
[----:B------:R0:W4:Y:S01]  /*1750*/  @P2 LDG.E.U16 R59, desc[UR16][R72.64] ;  /* 0x00000010483b2981 */ /* 0x000122000c1e1500 */
[C---:B------:R-:W-:Y:S02]  /*1760*/  ISETP.GT.AND P0, PT, R68.reuse, RZ, PT ;  /* 0x000000ff4400720c */ /* 0x040fe40003f04270 */
[C---:B------:R-:W-:Y:S02]  /*1770*/  ISETP.GT.AND P1, PT, R68.reuse, 0x1e, PT ;  /* 0x0000001e4400780c */ /* 0x040fe40003f24270 */
[----:B------:R-:W-:Y:S01]  /*1780*/  ISETP.GT.AND P2, PT, R68, 0x1f, PT ;  /* 0x0000001f4400780c */ /* 0x000fe20003f44270 */
[----:B0-----:R-:W-:Y:S01]  /*1790*/  IMAD.WIDE R72, R60, 0x2, R70 ;  /* 0x000000023c487825 */ /* 0x001fe200078e0246 */
[----:B------:R-:W-:-:S03]  /*17a0*/  PRMT R56, RZ, 0x7610, R56 ;  /* 0x00007610ff387816 */ /* 0x000fc60000000038 */
[----:B------:R-:W-:Y:S01]  /*17b0*/  IMAD.U32 R60, RZ, RZ, UR46 ;  /* 0x0000002eff3c7e24 */ /* 0x000fe2000f8e00ff */
[----:B------:R-:W-:Y:S02]  /*17c0*/  PRMT R57, RZ, 0x7610, R57 ;  /* 0x00007610ff397816 */ /* 0x000fe40000000039 */
[----:B------:R-:W-:Y:S01]  /*17d0*/  PRMT R58, RZ, 0x7610, R58 ;  /* 0x00007610ff3a7816 */ /* 0x000fe2000000003a */
[----:B------:R-:W-:Y:S01]  /*17e0*/  IMAD.WIDE R74, R60, 0x2, R70 ;  /* 0x000000023c4a7825 */ /* 0x000fe200078e0246 */
[----:B------:R-:W-:Y:S01]  /*17f0*/  PRMT R61, RZ, 0x7610, R61 ;  /* 0x00007610ff3d7816 */ /* 0x000fe2000000003d */
[----:B------:R-:W4:Y:S04]  /*1800*/  @P3 LDG.E.U16 R56, desc[UR16][R76.64] ;  /* 0x000000104c383981 */ /* 0x000f28000c1e1500 */
[----:B------:R-:W4:Y:S04]  /*1810*/  @P0 LDG.E.U16 R57, desc[UR16][R70.64] ;  /* 0x0000001046390981 */ /* 0x000f28000c1e1500 */
[----:B------:R-:W4:Y:S04]  /*1820*/  @P1 LDG.E.U16 R58, desc[UR16][R72.64] ;  /* 0x00000010483a1981 */ /* 0x000f28000c1e1500 */
[----:B------:R0:W4:Y:S01]  /*1830*/  @P2 LDG.E.U16 R61, desc[UR16][R74.64] ;  /* 0x000000104a3d2981 */ /* 0x000122000c1e1500 */
[----:B------:R-:W-:Y:S01]  /*1840*/  BAR.SYNC.DEFER_BLOCKING 0x0 ;  /* 0x0000000000007b1d */ /* 0x000fe20000010000 */
[----:B------:R-:W-:-:S02]  /*1850*/  ISETP.GE.AND P0, PT, R65, R68, PT ;  /* 0x000000444100720c */ /* 0x000fc40003f06270 */
[----:B------:R-:W-:Y:S01]  /*1860*/  PRMT R67, RZ, 0x7610, R67 ;  /* 0x00007610ff437816 */ /* 0x000fe20000000043 */
[----:B0-----:R-:W-:Y:S02]  /*1870*/  IMAD.MOV.U32 R74, RZ, RZ, R2 ;  /* 0x000000ffff4a7224 */ /* 0x001fe400078e0002 */
[--C-:B------:R-:W-:Y:S01]  /*1880*/  IMAD.MOV.U32 R75, RZ, RZ, R3.reuse ;  /* 0x000000ffff4b7224 */ /* 0x100fe200078e0003 */
[----:B------:R-:W-:Y:S01]  /*1890*/  PRMT R3, RZ, 0x7610, R3 ;  /* 0x00007610ff037816 */ /* 0x000fe20000000003 */
[----:B------:R-:W-:-:S04]  /*18a0*/  IMAD.WIDE R76, R12, 0x2, R74 ;  /* 0x000000020c4c7825 */ /* 0x000fc800078e024a */
[----:B------:R-:W-:Y:S02]  /*18b0*/  IMAD.WIDE R72, R11, 0x2, R74 ;  /* 0x000000020b487825 */ /* 0x000fe400078e024a */
[----:B------:R-:W4:Y:S04]  /*18c0*/  @!P0 LDG.E.U16 R67, desc[UR16][R76.64] ;  /* 0x000000104c438981 */ /* 0x000f28000c1e1500 */
[----:B------:R-:W4:Y:S01]  /*18d0*/  @!P0 LDG.E.U16 R3, desc[UR16][R72.64] ;  /* 0x0000001048038981 */ /* 0x000f22000c1e1500 */
[----:B------:R-:W-:-:S04]  /*18e0*/  USHF.L.U32 UR4, UR15, 0x6, URZ ;  /* 0x000000060f047899 */ /* 0x000fc8000800063f */
[----:B------:R-:W-:-:S04]  /*18f0*/  ULOP3.LUT UR4, UR4, 0x100, URZ, 0xc0, !UPT ;  /* 0x0000010004047892 */ /* 0x000fc8000f8ec03f */
[----:B------:R-:W-:-:S04]  /*1900*/  ULEA.HI UR4, UR12, UR4, URZ, 0x1c ;  /* 0x000000040c047291 */ /* 0x000fc8000f8fe03f */
[----:B------:R-:W-:Y:S01]  /*1910*/  ULOP3.LUT UR8, UR4, 0x3fff, URZ, 0xc0, !UPT ;  /* 0x00003fff04087892 */ /* 0x000fe2000f8ec03f */
[----:B------:R-:W-:Y:S01]  /*1920*/  UMOV UR9, 0x40000040 ;  /* 0x4000004000097882 */ /* 0x000fe20000000000 */
[----:B--2---:R-:W-:Y:S04]  /*1930*/  STS.U16 [R66+UR12+0x400], R19 ;  /* 0x0004001342007988 */ /* 0x004fe8000800040c */
[----:B---3--:R-:W-:Y:S04]  /*1940*/  STS.U16 [R66+UR12+0x800], R43 ;  /* 0x0008002b42007988 */ /* 0x008fe8000800040c */
[----:B-----5:R-:W-:Y:S04]  /*1950*/  STS.U16 [R66+UR12+0xc00], R51 ;  /* 0x000c003342007988 */ /* 0x020fe8000800040c */
[----:B----4-:R-:W-:Y:S04]  /*1960*/  STS.U16 [R66+UR12], R57 ;  /* 0x0000003942007988 */ /* 0x010fe8000800040c */
[----:B------:R-:W-:Y:S04]  /*1970*/  STS.U16 [R63+UR12+0x80], R55 ;  /* 0x000080373f007988 */ /* 0x000fe8000800040c */
        /* <DEDUP_REMOVED lines=28> */
[----:B------:R0:W-:Y:S01]  /*1b40*/  STS.U16 [R0+UR12+0x4200], R3 ;  /* 0x0042000300007988 */ /* 0x0001e2000800040c */
[----:B------:R1:W-:Y:S06]  /*1b50*/  MEMBAR.ALL.CTA ;  /* 0x0000000000007992 */ /* 0x0003ec0000008000 */
[----:B-1----:R-:W1:Y:S02]  /*1b60*/  FENCE.VIEW.ASYNC.S ;  /* 0x00000000000073c6 */ /* 0x002e640000000000 */
[----:B-1----:R-:W-:Y:S06]  /*1b70*/  BAR.SYNC.DEFER_BLOCKING 0x0 ;  /* 0x0000000000007b1d */ /* 0x002fec0000010000 */
[----:B------:R-:W-:-:S06]  /*1b80*/  WARPGROUP.ARRIVE ;  /* 0x00000000000079c5 */ /* 0x000fcc0000000000 */
[----:B------:R-:W-:Y:S01]  /*1b90*/  HGMMA.64x16x16.F32.BF16 R32, gdesc[UR8].tnspA, R32 ;  /* 0x20200000082079f0 */ /* 0x000fe20008701820 */
[----:B------:R-:W-:Y:S01]  /*1ba0*/  UIADD3 UR8, UP0, UR8, 0x80, URZ ;  /* 0x0000008008087890 */ /* 0x000fe2000ff1e03f */
[----:B------:R-:W-:-:S03]  /*1bb0*/  UMOV UR4, URZ ;  /* 0x0000003f00047c82 */ /* 0x000fc60008000000 */
[----:B------:R-:W-:-:S03]  /*1bc0*/  UIADD3.X UR5, UR4, 0x40000040, URZ, UP0, !UPT ;  /* 0x4000004004057890 */ /* 0x000fc600087fe43f */
[----:B------:R-:W-:Y:S02]  /*1bd0*/  UMOV UR4, UR8 ;  /* 0x0000000800047c82 */ /* 0x000fe40008000000 */
[----:B------:R-:W-:-:S04]  /*1be0*/  UIADD3.64 UR8, UR4, 0x180, URZ ;  /* 0x0000018004087897 */ /* 0x000fc8000fffe03f */
[----:B------:R-:W-:Y:S05]  /*1bf0*/  HGMMA.64x16x16.F32.BF16 R32, gdesc[UR4].tnspA, R32 ;  /* 0x20200000042079f0 */ /* 0x000fea0008701820 */
[----:B------:R-:W-:Y:S01]  /*1c00*/  HGMMA.64x16x16.F32.BF16 R24, gdesc[UR8].tnspA, R24 ;  /* 0x20200000081879f0 */ /* 0x000fe20008701818 */
[----:B------:R-:W-:Y:S02]  /*1c10*/  UIADD3.64 UR4, UR4, 0x200, URZ ;  /* 0x0000020004047897 */ /* 0x000fe4000fffe03f */
[----:B------:R-:W-:-:S06]  /*1c20*/  UIADD3 UR14, UR14, -0x1, URZ ;  /* 0xffffffff0e0e7890 */ /* 0x000fcc000fffe03f */
[----:B------:R-:W-:Y:S01]  /*1c30*/  ISETP.NE.U32.AND P0, PT, RZ, UR14, PT ;  /* 0x0000000eff007c0c */ /* 0x000fe2000bf05070 */
[----:B------:R-:W-:Y:S01]  /*1c40*/  HGMMA.64x16x16.F32.BF16 R24, gdesc[UR4].tnspA, R24, gsb0 ;  /* 0x20200000041879f0 */ /* 0x000fe20008001818 */
[----:B0-----:R-:W-:Y:S02]  /*1c50*/  IMAD.U32 R3, RZ, RZ, UR48 ;  /* 0x00000030ff037e24 */ /* 0x001fe4000f8e00ff */
[----:B------:R-:W-:Y:S02]  /*1c60*/  IMAD.U32 R13, RZ, RZ, UR47 ;  /* 0x0000002fff0d7e24 */ /* 0x000fe4000f8e00ff */
[----:B------:R-:W-:-:S04]  /*1c70*/  IMAD.WIDE R2, R3, 0x2, R74 ;  /* 0x0000000203027825 */ /* 0x000fc800078e024a */
[----:B------:R-:W-:-:S04]  /*1c80*/  IMAD.WIDE R70, R13, 0x2, R70 ;  /* 0x000000020d467825 */ /* 0x000fc800078e0246 */
[----:B------:R-:W-:Y:S01]  /*1c90*/  VIADD R68, R68, 0xffffffe0 ;  /* 0xffffffe044447836 */ /* 0x000fe20000000000 */
[----:B------:R-:W-:Y:S02]  /*1ca0*/  WARPGROUP.DEPBAR.LE gsb0, 0x0 ;  /* 0x00008000000079c5 */ /* 0x000fe40000010000 */
[----:B------:R-:W-:Y:S05]  /*1cb0*/  @P0 BRA `(.L_x_1) ;  /* 0xfffffff000680947 */ /* 0x000fea000383ffff */
[----:B------:R-:W-:Y:S02]  /*1cc0*/  F2FP.BF16.F32.PACK_AB R31, R31, R30 ;  /* 0x0000001e1f1f723e */ /* 0x000fe400000010ff */
[----:B------:R-:W-:Y:S02]  /*1cd0*/  F2FP.BF16.F32.PACK_AB R27, R27, R26 ;  /* 0x0000001a1b1b723e */ /* 0x000fe400000010ff */
[----:B------:R-:W-:Y:S02]  /*1ce0*/  F2FP.BF16.F32.PACK_AB R30, R29, R28 ;  /* 0x0000001c1d1e723e */ /* 0x000fe400000010ff */
[----:B------:R-:W-:Y:S02]  /*1cf0*/  F2FP.BF16.F32.PACK_AB R26, R25, R24 ;  /* 0x00000018191a723e */ /* 0x000fe400000010ff */
[----:B------:R-:W-:Y:S02]  /*1d00*/  F2FP.BF16.F32.PACK_AB R29, R39, R38 ;  /* 0x00000026271d723e */ /* 0x000fe400000010ff */
[----:B------:R-:W-:-:S02]  /*1d10*/  F2FP.BF16.F32.PACK_AB R28, R37, R36 ;  /* 0x00000024251c723e */ /* 0x000fc400000010ff */
[----:B------:R-:W-:Y:S02]  /*1d20*/  F2FP.BF16.F32.PACK_AB R25, R35, R34 ;  /* 0x000000222319723e */ /* 0x000fe400000010ff */
[----:B------:R-:W-:-:S07]  /*1d30*/  F2FP.BF16.F32.PACK_AB R24, R33, R32 ;  /* 0x000000202118723e */ /* 0x000fce00000010ff */
.L_x_0:
[----:B------:R-:W-:Y:S01]  /*1d40*/  BAR.SYNC.DEFER_BLOCKING 0x0 ;  /* 0x0000000000007b1d */ /* 0x000fe20000010000 */
[C---:B------:R-:W-:Y:S01]  /*1d50*/  IMAD.SHL.U32 R0, R6.reuse, 0x10, RZ ;  /* 0x0000001006007824 */ /* 0x040fe200078e00ff */
[C---:B------:R-:W-:Y:S01]  /*1d60*/  LOP3.LUT R7, R6.reuse, 0xe0, RZ, 0xc0, !PT ;  /* 0x000000e006077812 */ /* 0x040fe200078ec0ff */
[C---:B------:R-:W-:Y:S01]  /*1d70*/  IMAD.SHL.U32 R2, R6.reuse, 0x80, RZ ;  /* 0x0000008006027824 */ /* 0x040fe200078e00ff */
[----:B------:R-:W-:Y:S02]  /*1d80*/  LOP3.LUT R20, R6, 0xff, RZ, 0xc0, !PT ;  /* 0x000000ff06147812 */ /* 0x000fe400078ec0ff */
[----:B------:R-:W-:Y:S01]  /*1d90*/  LOP3.LUT R0, R0, 0xf0, RZ, 0xc0, !PT ;  /* 0x000000f000007812 */ /* 0x000fe200078ec0ff */
[----:B------:R-:W-:Y:S01]  /*1da0*/  ULDC.64 UR6, c[0x0][0x228] ;  /* 0x00008a0000067ab9 */ /* 0x000fe20000000a00 */
[----:B------:R-:W-:Y:S01]  /*1db0*/  LOP3.LUT R3, R2, 0x800, RZ, 0xc0, !PT ;  /* 0x0000080002037812 */ /* 0x000fe200078ec0ff */
[----:B------:R-:W-:Y:S01]  /*1dc0*/  ULDC UR4, c[0x0][0x244] ;  /* 0x0000910000047ab9 */ /* 0x000fe20000000800 */
[----:B------:R-:W-:-:S02]  /*1dd0*/  LEA R20, R20, UR12, 0x4 ;  /* 0x0000000c14147c11 */ /* 0x000fc4000f8e20ff */
[----:B------:R-:W-:Y:S02]  /*1de0*/  IADD3 R0, R3, UR12, R0 ;  /* 0x0000000c03007c10 */ /* 0x000fe4000fffe000 */
[C---:B------:R-:W-:Y:S01]  /*1df0*/  ISETP.GE.AND P0, PT, R4.reuse, UR6, PT ;  /* 0x0000000604007c0c */ /* 0x040fe2000bf06270 */
[----:B------:R-:W-:Y:S01]  /*1e00*/  ULDC UR6, c[0x0][0x248] ;  /* 0x0000920000067ab9 */ /* 0x000fe20000000800 */
[----:B------:R-:W-:Y:S01]  /*1e10*/  IMAD R4, R4, UR4, RZ ;  /* 0x0000000404047c24 */ /* 0x000fe2000f8e02ff */
[----:B------:R-:W-:Y:S01]  /*1e20*/  ULDC.64 UR4, c[0x0][0x220] ;  /* 0x0000880000047ab9 */ /* 0x000fe20000000a00 */
[----:B------:R-:W-:Y:S01]  /*1e30*/  IMAD R14, R7, 0x8, R0 ;  /* 0x00000008070e7824 */ /* 0x000fe200078e0200 */
[C---:B------:R-:W-:Y:S01]  /*1e40*/  ISETP.LT.AND P5, PT, R5.reuse, UR7, !P0 ;  /* 0x0000000705007c0c */ /* 0x040fe2000c7a1270 */
[C---:B------:R-:W-:Y:S01]  /*1e50*/  VIADD R0, R5.reuse, 0x1 ;  /* 0x0000000105007836 */ /* 0x040fe20000000000 */
[----:B------:R-:W-:Y:S01]  /*1e60*/  LEA R2, P1, R4, UR4, 0x1 ;  /* 0x0000000404027c11 */ /* 0x000fe2000f8208ff */
[C---:B------:R-:W-:Y:S01]  /*1e70*/  IMAD R3, R5.reuse, UR6, RZ ;  /* 0x0000000605037c24 */ /* 0x040fe2000f8e02ff */
[----:B------:R-:W-:Y:S01]  /*1e80*/  STSM.16.M88.4 [R14], R24 ;  /* 0x000000180e007844 */ /* 0x000fe20000000200 */
[----:B------:R-:W-:Y:S01]  /*1e90*/  BAR.SYNC.DEFER_BLOCKING 0x0 ;  /* 0x0000000000007b1d */ /* 0x000fe20000010000 */
[----:B------:R-:W-:Y:S01]  /*1ea0*/  ISETP.LT.AND P4, PT, R0, UR7, !P0 ;  /* 0x0000000700007c0c */ /* 0x000fe2000c781270 */
[----:B------:R-:W-:-:S02]  /*1eb0*/  VIADD R0, R5, 0x2 ;  /* 0x0000000205007836 */ /* 0x000fc40000000000 */
[----:B------:R-:W-:Y:S02]  /*1ec0*/  VIADD R13, R3, UR6 ;  /* 0x00000006030d7c36 */ /* 0x000fe40008000000 */
[----:B------:R-:W-:Y:S01]  /*1ed0*/  VIADD R7, R5, 0x3 ;  /* 0x0000000305077836 */ /* 0x000fe20000000000 */
[----:B------:R-:W-:Y:S01]  /*1ee0*/  ISETP.LT.AND P3, PT, R0, UR7, !P0 ;  /* 0x0000000700007c0c */ /* 0x000fe2000c761270 */
[----:B------:R-:W-:Y:S01]  /*1ef0*/  VIADD R15, R13, UR6 ;  /* 0x000000060d0f7c36 */ /* 0x000fe20008000000 */
[----:B------:R-:W-:Y:S01]  /*1f00*/  LEA.HI.X.SX32 R0, R4, UR5, 0x1, P1 ;  /* 0x0000000504007c11 */ /* 0x000fe200088f0eff */
[----:B------:R-:W-:Y:S01]  /*1f10*/  VIADD R4, R5, 0x4 ;  /* 0x0000000405047836 */ /* 0x000fe20000000000 */
[-C--:B------:R-:W-:Y:S02]  /*1f20*/  LEA R12, P6, R13, R2.reuse, 0x1 ;  /* 0x000000020d0c7211 */ /* 0x080fe400078c08ff */
[----:B------:R-:W-:Y:S02]  /*1f30*/  LEA R6, P1, R3, R2, 0x1 ;  /* 0x0000000203067211 */ /* 0x000fe400078208ff */
[----:B------:R-:W-:-:S02]  /*1f40*/  LEA.HI.X.SX32 R13, R13, R0, 0x1, P6 ;  /* 0x000000000d0d7211 */ /* 0x000fc400030f0eff */
[----:B------:R-:W-:Y:S02]  /*1f50*/  LEA R16, P6, R15, R2, 0x1 ;  /* 0x000000020f107211 */ /* 0x000fe400078c08ff */
[----:B------:R-:W-:Y:S02]  /*1f60*/  ISETP.LT.AND P2, PT, R7, UR7, !P0 ;  /* 0x0000000707007c0c */ /* 0x000fe4000c741270 */
[-C--:B------:R-:W-:Y:S01]  /*1f70*/  LEA.HI.X.SX32 R7, R3, R0.reuse, 0x1, P1 ;  /* 0x0000000003077211 */ /* 0x080fe200008f0eff */
[----:B------:R-:W-:Y:S01]  /*1f80*/  VIADD R3, R5, 0x5 ;  /* 0x0000000505037836 */ /* 0x000fe20000000000 */
[C---:B------:R-:W-:Y:S01]  /*1f90*/  LEA.HI.X.SX32 R17, R15.reuse, R0, 0x1, P6 ;  /* 0x000000000f117211 */ /* 0x040fe200030f0eff */
[----:B------:R-:W0:Y:S01]  /*1fa0*/  LDS.128 R8, [R20] ;  /* 0x0000000014087984 */ /* 0x000e220000000c00 */
[----:B------:R-:W-:Y:S01]  /*1fb0*/  VIADD R15, R15, UR6 ;  /* 0x000000060f0f7c36 */ /* 0x000fe20008000000 */
[----:B------:R-:W-:Y:S01]  /*1fc0*/  BAR.SYNC.DEFER_BLOCKING 0x0 ;  /* 0x0000000000007b1d */ /* 0x000fe20000010000 */
[----:B------:R-:W-:-:S02]  /*1fd0*/  ISETP.LT.AND P1, PT, R4, UR7, !P0 ;  /* 0x0000000704007c0c */ /* 0x000fc4000c721270 */
[----:B------:R-:W-:-:S04]  /*1fe0*/  VIADD R19, R15, UR6 ;  /* 0x000000060f137c36 */ /* 0x000fc80008000000 */
[----:B------:R-:W-:Y:S01]  /*1ff0*/  VIADD R21, R19, UR6 ;  /* 0x0000000613157c36 */ /* 0x000fe20008000000 */
[----:B------:R-:W-:Y:S01]  /*2000*/  STSM.16.M88.4 [R14], R28 ;  /* 0x0000001c0e007844 */ /* 0x000fe20000000200 */
[----:B------:R-:W-:Y:S01]  /*2010*/  BAR.SYNC.DEFER_BLOCKING 0x0 ;  /* 0x0000000000007b1d */ /* 0x000fe20000010000 */
[----:B0-----:R-:W-:Y:S02]  /*2020*/  PRMT R4, R8, 0x7632, R4 ;  /* 0x0000763208047816 */ /* 0x001fe40000000004 */
[----:B------:R-:W-:-:S03]  /*2030*/  PRMT R22, R9, 0x7632, R22 ;  /* 0x0000763209167816 */ /* 0x000fc60000000016 */
[----:B------:R0:W-:Y:S01]  /*2040*/  @P5 STG.E.U16 desc[UR16][R6.64], R8 ;  /* 0x0000000806005986 */ /* 0x0001e2000c101510 */
[----:B------:R-:W-:Y:S01]  /*2050*/  ISETP.LT.AND P5, PT, R3, UR7, !P0 ;  /* 0x0000000703007c0c */ /* 0x000fe2000c7a1270 */
[----:B------:R-:W-:Y:S02]  /*2060*/  VIADD R3, R5, 0x6 ;  /* 0x0000000605037836 */ /* 0x000fe40000000000 */
[----:B------:R-:W-:Y:S03]  /*2070*/  @P4 STG.E.U16 desc[UR16][R12.64], R4 ;  /* 0x000000040c004986 */ /* 0x000fe6000c101510 */
[----:B------:R-:W-:Y:S01]  /*2080*/  ISETP.LT.AND P4, PT, R3, UR7, !P0 ;  /* 0x0000000703007c0c */ /* 0x000fe2000c781270 */
[----:B------:R-:W-:Y:S01]  /*2090*/  VIADD R3, R5, 0x7 ;  /* 0x0000000705037836 */ /* 0x000fe20000000000 */
[----:B------:R1:W-:Y:S01]  /*20a0*/  @P3 STG.E.U16 desc[UR16][R16.64], R9 ;  /* 0x0000000910003986 */ /* 0x0003e2000c101510 */
[----:B0-----:R-:W-:-:S03]  /*20b0*/  LEA R6, P6, R15, R2, 0x1 ;  /* 0x000000020f067211 */ /* 0x001fc600078c08ff */
[----:B------:R-:W-:Y:S01]  /*20c0*/  ISETP.LT.AND P3, PT, R3, UR7, !P0 ;  /* 0x0000000703007c0c */ /* 0x000fe2000c761270 */
[----:B------:R-:W-:Y:S01]  /*20d0*/  VIADD R3, R5, 0x8 ;  /* 0x0000000805037836 */ /* 0x000fe20000000000 */
[----:B------:R-:W-:Y:S02]  /*20e0*/  LEA.HI.X.SX32 R7, R15, R0, 0x1, P6 ;  /* 0x000000000f077211 */ /* 0x000fe400030f0eff */
[----:B------:R-:W0:Y:S01]  /*20f0*/  LDS.128 R12, [R20] ;  /* 0x00000000140c7984 */ /* 0x000e220000000c00 */
[----:B------:R-:W-:Y:S01]  /*2100*/  LEA R18, P6, R19, R2, 0x1 ;  /* 0x0000000213127211 */ /* 0x000fe200078c08ff */
[----:B-1----:R-:W-:Y:S02]  /*2110*/  VIADD R17, R21, UR6 ;  /* 0x0000000615117c36 */ /* 0x002fe40008000000 */
[----:B------:R1:W-:Y:S01]  /*2120*/  @P2 STG.E.U16 desc[UR16][R6.64], R22 ;  /* 0x0000001606002986 */ /* 0x0003e2000c101510 */
[----:B------:R-:W-:Y:S02]  /*2130*/  LEA.HI.X.SX32 R19, R19, R0, 0x1, P6 ;  /* 0x0000000013137211 */ /* 0x000fe400030f0eff */
[----:B------:R-:W-:Y:S01]  /*2140*/  ISETP.LT.AND P2, PT, R3, UR7, !P0 ;  /* 0x0000000703007c0c */ /* 0x000fe2000c741270 */
[----:B------:R-:W-:Y:S01]  /*2150*/  VIADD R3, R5, 0x9 ;  /* 0x0000000905037836 */ /* 0x000fe20000000000 */
[----:B------:R-:W-:Y:S01]  /*2160*/  LEA R8, P6, R21, R2, 0x1 ;  /* 0x0000000215087211 */ /* 0x000fe200078c08ff */
[----:B------:R2:W-:Y:S01]  /*2170*/  @P1 STG.E.U16 desc[UR16][R18.64], R10 ;  /* 0x0000000a12001986 */ /* 0x0005e2000c101510 */
[----:B------:R-:W-:-:S02]  /*2180*/  PRMT R4, R10, 0x7632, R4 ;  /* 0x000076320a047816 */ /* 0x000fc40000000004 */
[----:B------:R-:W-:Y:S01]  /*2190*/  ISETP.LT.AND P1, PT, R3, UR7, !P0 ;  /* 0x0000000703007c0c */ /* 0x000fe2000c721270 */
[----:B------:R-:W-:Y:S01]  /*21a0*/  VIADD R3, R5, 0xa ;  /* 0x0000000a05037836 */ /* 0x000fe20000000000 */
[----:B------:R-:W-:Y:S01]  /*21b0*/  LEA.HI.X.SX32 R9, R21, R0, 0x1, P6 ;  /* 0x0000000015097211 */ /* 0x000fe200030f0eff */
[C---:B-1----:R-:W-:Y:S01]  /*21c0*/  VIADD R7, R17.reuse, UR6 ;  /* 0x0000000611077c36 */ /* 0x042fe20008000000 */
[----:B------:R-:W-:Y:S02]  /*21d0*/  LEA R16, P6, R17, R2, 0x1 ;  /* 0x0000000211107211 */ /* 0x000fe400078c08ff */
[----:B------:R-:W-:Y:S01]  /*21e0*/  PRMT R20, R11, 0x7632, R20 ;  /* 0x000076320b147816 */ /* 0x000fe20000000014 */
[----:B------:R1:W-:Y:S01]  /*21f0*/  @P5 STG.E.U16 desc[UR16][R8.64], R4 ;  /* 0x0000000408005986 */ /* 0x0003e2000c101510 */
[----:B------:R-:W-:Y:S01]  /*2200*/  LEA.HI.X.SX32 R17, R17, R0, 0x1, P6 ;  /* 0x0000000011117211 */ /* 0x000fe200030f0eff */
[----:B--2---:R-:W-:Y:S01]  /*2210*/  VIADD R19, R7, UR6 ;  /* 0x0000000607137c36 */ /* 0x004fe20008000000 */
[----:B------:R-:W-:Y:S01]  /*2220*/  ISETP.LT.AND P5, PT, R3, UR7, !P0 ;  /* 0x0000000703007c0c */ /* 0x000fe2000c7a1270 */
[----:B------:R-:W-:Y:S01]  /*2230*/  VIADD R3, R5, 0xb ;  /* 0x0000000b05037836 */ /* 0x000fe20000000000 */
[----:B------:R-:W-:Y:S01]  /*2240*/  LEA R6, P6, R7, R2, 0x1 ;  /* 0x0000000207067211 */ /* 0x000fe200078c08ff */
[----:B------:R2:W-:Y:S03]  /*2250*/  @P4 STG.E.U16 desc[UR16][R16.64], R11 ;  /* 0x0000000b10004986 */ /* 0x0005e6000c101510 */
[----:B------:R-:W-:Y:S01]  /*2260*/  ISETP.LT.AND P4, PT, R3, UR7, !P0 ;  /* 0x0000000703007c0c */ /* 0x000fe2000c781270 */
[----:B------:R-:W-:Y:S01]  /*2270*/  VIADD R3, R5, 0xc ;  /* 0x0000000c05037836 */ /* 0x000fe20000000000 */
[----:B------:R-:W-:Y:S01]  /*2280*/  LEA.HI.X.SX32 R7, R7, R0, 0x1, P6 ;  /* 0x0000000007077211 */ /* 0x000fe200030f0eff */
[C---:B-1----:R-:W-:Y:S01]  /*2290*/  VIADD R9, R19.reuse, UR6 ;  /* 0x0000000613097c36 */ /* 0x042fe20008000000 */
[----:B------:R-:W-:-:S03]  /*22a0*/  LEA R18, P6, R19, R2, 0x1 ;  /* 0x0000000213127211 */ /* 0x000fc600078c08ff */
[----:B------:R1:W-:Y:S01]  /*22b0*/  @P3 STG.E.U16 desc[UR16][R6.64], R20 ;  /* 0x0000001406003986 */ /* 0x0003e2000c101510 */
[----:B------:R-:W-:Y:S01]  /*22c0*/  LEA.HI.X.SX32 R19, R19, R0, 0x1, P6 ;  /* 0x0000000013137211 */ /* 0x000fe200030f0eff */
[----:B--2---:R-:W-:Y:S01]  /*22d0*/  VIADD R11, R9, UR6 ;  /* 0x00000006090b7c36 */ /* 0x004fe20008000000 */
[----:B------:R-:W-:Y:S01]  /*22e0*/  ISETP.LT.AND P3, PT, R3, UR7, !P0 ;  /* 0x0000000703007c0c */ /* 0x000fe2000c761270 */
[----:B------:R-:W-:Y:S01]  /*22f0*/  VIADD R3, R5, 0xd ;  /* 0x0000000d05037836 */ /* 0x000fe20000000000 */
[----:B------:R-:W-:Y:S01]  /*2300*/  LEA R8, P6, R9, R2, 0x1 ;  /* 0x0000000209087211 */ /* 0x000fe200078c08ff */
[----:B------:R-:W-:Y:S01]  /*2310*/  VIADD R17, R11, UR6 ;  /* 0x000000060b117c36 */ /* 0x000fe20008000000 */
[----:B0-----:R0:W-:Y:S02]  /*2320*/  @P2 STG.E.U16 desc[UR16][R18.64], R12 ;  /* 0x0000000c12002986 */ /* 0x0011e4000c101510 */
[----:B------:R-:W-:Y:S01]  /*2330*/  ISETP.LT.AND P2, PT, R3, UR7, !P0 ;  /* 0x0000000703007c0c */ /* 0x000fe2000c741270 */
[----:B------:R-:W-:Y:S01]  /*2340*/  VIADD R3, R17, UR6 ;  /* 0x0000000611037c36 */ /* 0x000fe20008000000 */
[----:B------:R-:W-:-:S02]  /*2350*/  LEA.HI.X.SX32 R9, R9, R0, 0x1, P6 ;  /* 0x0000000009097211 */ /* 0x000fc400030f0eff */
[----:B-1----:R-:W-:Y:S01]  /*2360*/  PRMT R7, R12, 0x7632, R7 ;  /* 0x000076320c077816 */ /* 0x002fe20000000007 */
[----:B------:R-:W-:Y:S01]  /*2370*/  VIADD R21, R3, UR6 ;  /* 0x0000000603157c36 */ /* 0x000fe20008000000 */
[----:B------:R-:W-:-:S03]  /*2380*/  LEA R10, P6, R11, R2, 0x1 ;  /* 0x000000020b0a7211 */ /* 0x000fc600078c08ff */
[----:B------:R1:W-:Y:S01]  /*2390*/  @P1 STG.E.U16 desc[UR16][R8.64], R7 ;  /* 0x0000000708001986 */ /* 0x0003e2000c101510 */
[----:B------:R-:W-:Y:S01]  /*23a0*/  LEA.HI.X.SX32 R11, R11, R0, 0x1, P6 ;  /* 0x000000000b0b7211 */ /* 0x000fe200030f0eff */
[----:B0-----:R-:W-:Y:S01]  /*23b0*/  VIADD R19, R21, UR6 ;  /* 0x0000000615137c36 */ /* 0x001fe20008000000 */
[-C--:B------:R-:W-:Y:S01]  /*23c0*/  LEA R6, P1, R17, R2.reuse, 0x1 ;  /* 0x0000000211067211 */ /* 0x080fe200078208ff */
[----:B------:R-:W-:Y:S01]  /*23d0*/  VIADD R12, R5, 0xe ;  /* 0x0000000e050c7836 */ /* 0x000fe20000000000 */
[----:B------:R-:W-:Y:S01]  /*23e0*/  LEA R16, P6, R3, R2, 0x1 ;  /* 0x0000000203107211 */ /* 0x000fe200078c08ff */
[----:B------:R-:W-:Y:S01]  /*23f0*/  VIADD R23, R19, UR6 ;  /* 0x0000000613177c36 */ /* 0x000fe20008000000 */
[----:B------:R0:W-:Y:S01]  /*2400*/  @P5 STG.E.U16 desc[UR16][R10.64], R13 ;  /* 0x0000000d0a005986 */ /* 0x0001e2000c101510 */
[-C--:B-1----:R-:W-:Y:S02]  /*2410*/  LEA.HI.X.SX32 R7, R17, R0.reuse, 0x1, P1 ;  /* 0x0000000011077211 */ /* 0x082fe400008f0eff */
[----:B------:R-:W-:Y:S01]  /*2420*/  LEA.HI.X.SX32 R17, R3, R0, 0x1, P6 ;  /* 0x0000000003117211 */ /* 0x000fe200030f0eff */
[----:B------:R-:W-:Y:S01]  /*2430*/  VIADD R3, R5, 0xf ;  /* 0x0000000f05037836 */ /* 0x000fe20000000000 */
[----:B------:R-:W-:-:S02]  /*2440*/  LEA R4, P6, R21, R2, 0x1 ;  /* 0x0000000215047211 */ /* 0x000fc400078c08ff */
[----:B------:R-:W-:Y:S02]  /*2450*/  LEA R8, P1, R19, R2, 0x1 ;  /* 0x0000000213087211 */ /* 0x000fe400078208ff */
[-C--:B------:R-:W-:Y:S02]  /*2460*/  LEA.HI.X.SX32 R5, R21, R0.reuse, 0x1, P6 ;  /* 0x0000000015057211 */ /* 0x080fe400030f0eff */
[----:B------:R-:W-:Y:S02]  /*2470*/  LEA.HI.X.SX32 R9, R19, R0, 0x1, P1 ;  /* 0x0000000013097211 */ /* 0x000fe400008f0eff */
[----:B------:R-:W-:Y:S02]  /*2480*/  LEA R2, P6, R23, R2, 0x1 ;  /* 0x0000000217027211 */ /* 0x000fe400078c08ff */
[----:B------:R-:W-:Y:S02]  /*2490*/  ISETP.LT.AND P1, PT, R12, UR7, !P0 ;  /* 0x000000070c007c0c */ /* 0x000fe4000c721270 */
[----:B------:R-:W-:-:S02]  /*24a0*/  ISETP.LT.AND P0, PT, R3, UR7, !P0 ;  /* 0x0000000703007c0c */ /* 0x000fc4000c701270 */
[----:B------:R-:W-:Y:S02]  /*24b0*/  LEA.HI.X.SX32 R3, R23, R0, 0x1, P6 ;  /* 0x0000000017037211 */ /* 0x000fe400030f0eff */
[----:B------:R-:W-:Y:S02]  /*24c0*/  PRMT R0, R13, 0x7632, R0 ;  /* 0x000076320d007816 */ /* 0x000fe40000000000 */
[----:B0-----:R-:W-:-:S03]  /*24d0*/  PRMT R11, R14, 0x7632, R11 ;  /* 0x000076320e0b7816 */ /* 0x001fc6000000000b */
[----:B------:R0:W-:Y:S04]  /*24e0*/  @P4 STG.E.U16 desc[UR16][R6.64], R0 ;  /* 0x0000000006004986 */ /* 0x0001e8000c101510 */
[----:B------:R0:W-:Y:S04]  /*24f0*/  @P3 STG.E.U16 desc[UR16][R16.64], R14 ;  /* 0x0000000e10003986 */ /* 0x0001e8000c101510 */
[----:B------:R0:W-:Y:S04]  /*2500*/  @P2 STG.E.U16 desc[UR16][R4.64], R11 ;  /* 0x0000000b04002986 */ /* 0x0001e8000c101510 */
[----:B------:R0:W-:Y:S01]  /*2510*/  @P1 STG.E.U16 desc[UR16][R8.64], R15 ;  /* 0x0000000f08001986 */ /* 0x0001e2000c101510 */
[----:B------:R-:W-:Y:S05]  /*2520*/  @!P0 EXIT ;  /* 0x000000000000894d */ /* 0x000fea0003800000 */
[----:B0-----:R-:W-:-:S05]  /*2530*/  PRMT R15, R15, 0x7632, R15 ;  /* 0x000076320f0f7816 */ /* 0x001fca000000000f */
[----:B------:R-:W-:Y:S01]  /*2540*/  STG.E.U16 desc[UR16][R2.64], R15 ;  /* 0x0000000f02007986 */ /* 0x000fe2000c101510 */
[----:B------:R-:W-:Y:S05]  /*2550*/  EXIT ;  /* 0x000000000000794d */ /* 0x000fea0003800000 */
.L_x_2:
[----:B------:R-:W-:-:S00]  /*2560*/  BRA `(.L_x_2) ;  /* 0xfffffffc00fc7947 */ /* 0x000fc0000383ffff */
[----:B------:R-:W-:-:S00]  /*2570*/  NOP ;  /* 0x0000000000007918 */ /* 0x000fc00000000000 */
        /* <DEDUP_REMOVED lines=8> */
.L_x_3:


//--------------------- .nv.shared.matmul_kernel  --------------------------
	.section	.nv.shared.matmul_kernel,"aw",@nobits
	.sectionflags	@""
	.align	16
	.zero		1024


//--------------------- .nv.shared.reserved.0     --------------------------
	.section	.nv.shared.reserved.0,"aw",@nobits
	.weak		__nv_reservedSMEM_offset_0_alias
	.size		__nv_reservedSMEM_offset_0_alias, 0, 0
	.other		__nv_reservedSMEM_offset_0_alias,@"STO_CUDA_RESERVED_SHARED STV_DEFAULT"
__nv_reservedSMEM_offset_0_alias:
	.zero		0


//--------------------- .nv.constant0.matmul_kernel --------------------------
	.section	.nv.constant0.matmul_kernel,"a",@progbits
	.sectionflags	@""
	.align	4
.nv.constant0.matmul_kernel:
	.zero		608


//--------------------- SYMBOLS --------------------------

	.type		.nv.reservedSmem.offset0,@object
	.size		.nv.reservedSmem.offset0,0x4
